// auto-generated by cutlass_sweep.gemm — config: {"arch": "sm_90", "cluster_m": 2, "cluster_n": 2, "dtype": "bf16", "stages": 0, "tile_k": 32, "tile_m": 256, "tile_n": 128}
#include "cutlass/cutlass.h"
#include "cutlass/gemm/collective/collective_builder.hpp"
#include "cutlass/gemm/device/gemm_universal_adapter.h"
#include "cutlass/gemm/kernel/gemm_universal.hpp"
#include "cutlass/epilogue/collective/collective_builder.hpp"

using ElemA = cutlass::bfloat16_t;
using ElemB = cutlass::bfloat16_t;
using ElemCD = cutlass::bfloat16_t;
using Acc  = float;
using TileShape    = cute::Shape<cute::_256, cute::_128, cute::_32>;
using ClusterShape = cute::Shape<cute::_2, cute::_2, cute::_1>;

using CollectiveEpilogue = typename cutlass::epilogue::collective::CollectiveBuilder<
    cutlass::arch::Sm90, cutlass::arch::OpClassTensorOp,
    TileShape, ClusterShape,
    cutlass::epilogue::collective::EpilogueTileAuto,
    Acc, Acc,
    ElemCD, cutlass::layout::RowMajor, 128 / cutlass::sizeof_bits<ElemCD>::value,
    ElemCD, cutlass::layout::RowMajor, 128 / cutlass::sizeof_bits<ElemCD>::value,
    cutlass::epilogue::collective::EpilogueScheduleAuto
  >::CollectiveOp;

using CollectiveMainloop = typename cutlass::gemm::collective::CollectiveBuilder<
    cutlass::arch::Sm90, cutlass::arch::OpClassTensorOp,
    ElemA, cutlass::layout::RowMajor, 128 / cutlass::sizeof_bits<ElemA>::value,
    ElemB, cutlass::layout::ColumnMajor, 128 / cutlass::sizeof_bits<ElemB>::value,
    Acc,
    TileShape, ClusterShape,
    cutlass::gemm::collective::StageCountAutoCarveout<static_cast<int>(sizeof(typename CollectiveEpilogue::SharedStorage))>,
    cutlass::gemm::collective::KernelScheduleAuto
  >::CollectiveOp;

using GemmKernel = cutlass::gemm::kernel::GemmUniversal<
    cute::Shape<int,int,int,int>,
    CollectiveMainloop,
    CollectiveEpilogue
>;
using Gemm = cutlass::gemm::device::GemmUniversalAdapter<GemmKernel>;

// Force the device kernel symbol into the cubin without needing a host main.
auto* _anchor = &cutlass::device_kernel<GemmKernel>;


// ===== COMPILED SASS (sm_90a) =====

	.target	sm_90a

	.elftype	@"ET_EXEC"


//--------------------- .note.nv.tkinfo           --------------------------
	.section	.note.nv.tkinfo,"",@"SHT_NOTE"
	.sectionflags	@"SHF_NOTE_NV_TKINFO"
	.tkinfo
        /*0018*/ 	.word	0x00000002
        /*0030*/ 	.string	""
        /*0030*/ 	.string	"ptxas"
        /*0030*/ 	.string	"Cuda compilation tools, release 13.0, V13.0.88"
        /*0030*/ 	.string	"Build cuda_13.0.r13.0/compiler.36424714_0"
        /*0030*/ 	.string	"-arch sm_90a -m 64 "



//--------------------- .note.nv.cuinfo           --------------------------
	.section	.note.nv.cuinfo,"",@"SHT_NOTE"
	.sectionflags	@"SHF_NOTE_NV_CUINFO"
        /*0018*/ 	.short	0x0002
        /*001a*/ 	.short	0x005a
        /*001c*/ 	.short	0x0082
	.zero		2


//--------------------- .nv.info                  --------------------------
	.section	.nv.info,"",@"SHT_CUDA_INFO"
	.align	4


	//----- nvinfo : EIATTR_REGCOUNT
	.align		4
        /*0000*/ 	.byte	0x04, 0x2f
        /*0002*/ 	.short	(.L_15 - .L_14)
	.align		4
.L_14:
        /*0004*/ 	.word	index@(_ZN7cutlass13device_kernelINS_4gemm6kernel13GemmUniversalIN4cute5tupleIJiiiiEEENS1_10collective13CollectiveMmaINS1_34MainloopSm90TmaGmmaWarpSpecializedILi9ENS5_IJNS4_1CILi2EEESB_NSA_ILi1EEEEEENS1_35KernelTmaWarpSpecializedCooperativeEEENS5_IJNSA_ILi256EEENSA_ILi128EEENSA_ILi32EEEEEENS_10bfloat16_tENS5_IJlSC_lEEESK_SL_NS4_8TiledMMAINS4_8MMA_AtomIJNS4_4SM904GMMA28MMA_64x128x16_F32BF16BF16_SSILNSP_5MajorE0ELSR_0ELNSP_7ScaleInE1ELSS_1EEEEEENS4_6LayoutINS5_IJSB_SC_SC_EEENS5_IJSC_NSA_ILi0EEESX_EEEEENS5_IJNS4_10UnderscoreES10_S10_EEEEENS4_23SM90_TMA_LOAD_MULTICASTENS4_14ComposedLayoutINS4_7SwizzleILi2ELi4ELi3EEENS4_18smem_ptr_flag_bitsILi16EEENSV_INS5_IJNSA_ILi8EEESI_EEENS5_IJSI_SC_EEEEEEEvNS4_8identityES13_S1D_vS1E_EENS_8epilogue10collective6detail29Sm90TmaWarpSpecializedAdapterINS1H_15DefaultEpilogueISK_SL_SL_NS1G_6thread17LinearCombinationISK_Li1EffLNS1L_9ScaleType4KindE0ELNS_15FloatRoundStyleE2ESK_EENS1_15EpilogueDefaultEEEEEvvEEEEvNT_6ParamsE)
        /*0008*/ 	.word	0x000000a8


	//----- nvinfo : EIATTR_FRAME_SIZE
	.align		4
.L_15:
        /*000c*/ 	.byte	0x04, 0x11
        /*000e*/ 	.short	(.L_17 - .L_16)
	.align		4
.L_16:
        /*0010*/ 	.word	index@(_ZN7cutlass13device_kernelINS_4gemm6kernel13GemmUniversalIN4cute5tupleIJiiiiEEENS1_10collective13CollectiveMmaINS1_34MainloopSm90TmaGmmaWarpSpecializedILi9ENS5_IJNS4_1CILi2EEESB_NSA_ILi1EEEEEENS1_35KernelTmaWarpSpecializedCooperativeEEENS5_IJNSA_ILi256EEENSA_ILi128EEENSA_ILi32EEEEEENS_10bfloat16_tENS5_IJlSC_lEEESK_SL_NS4_8TiledMMAINS4_8MMA_AtomIJNS4_4SM904GMMA28MMA_64x128x16_F32BF16BF16_SSILNSP_5MajorE0ELSR_0ELNSP_7ScaleInE1ELSS_1EEEEEENS4_6LayoutINS5_IJSB_SC_SC_EEENS5_IJSC_NSA_ILi0EEESX_EEEEENS5_IJNS4_10UnderscoreES10_S10_EEEEENS4_23SM90_TMA_LOAD_MULTICASTENS4_14ComposedLayoutINS4_7SwizzleILi2ELi4ELi3EEENS4_18smem_ptr_flag_bitsILi16EEENSV_INS5_IJNSA_ILi8EEESI_EEENS5_IJSI_SC_EEEEEEEvNS4_8identityES13_S1D_vS1E_EENS_8epilogue10collective6detail29Sm90TmaWarpSpecializedAdapterINS1H_15DefaultEpilogueISK_SL_SL_NS1G_6thread17LinearCombinationISK_Li1EffLNS1L_9ScaleType4KindE0ELNS_15FloatRoundStyleE2ESK_EENS1_15EpilogueDefaultEEEEEvvEEEEvNT_6ParamsE)
        /*0014*/ 	.word	0x00000000


	//----- nvinfo : EIATTR_MIN_STACK_SIZE
	.align		4
.L_17:
        /*0018*/ 	.byte	0x04, 0x12
        /*001a*/ 	.short	(.L_19 - .L_18)
	.align		4
.L_18:
        /*001c*/ 	.word	index@(_ZN7cutlass13device_kernelINS_4gemm6kernel13GemmUniversalIN4cute5tupleIJiiiiEEENS1_10collective13CollectiveMmaINS1_34MainloopSm90TmaGmmaWarpSpecializedILi9ENS5_IJNS4_1CILi2EEESB_NSA_ILi1EEEEEENS1_35KernelTmaWarpSpecializedCooperativeEEENS5_IJNSA_ILi256EEENSA_ILi128EEENSA_ILi32EEEEEENS_10bfloat16_tENS5_IJlSC_lEEESK_SL_NS4_8TiledMMAINS4_8MMA_AtomIJNS4_4SM904GMMA28MMA_64x128x16_F32BF16BF16_SSILNSP_5MajorE0ELSR_0ELNSP_7ScaleInE1ELSS_1EEEEEENS4_6LayoutINS5_IJSB_SC_SC_EEENS5_IJSC_NSA_ILi0EEESX_EEEEENS5_IJNS4_10UnderscoreES10_S10_EEEEENS4_23SM90_TMA_LOAD_MULTICASTENS4_14ComposedLayoutINS4_7SwizzleILi2ELi4ELi3EEENS4_18smem_ptr_flag_bitsILi16EEENSV_INS5_IJNSA_ILi8EEESI_EEENS5_IJSI_SC_EEEEEEEvNS4_8identityES13_S1D_vS1E_EENS_8epilogue10collective6detail29Sm90TmaWarpSpecializedAdapterINS1H_15DefaultEpilogueISK_SL_SL_NS1G_6thread17LinearCombinationISK_Li1EffLNS1L_9ScaleType4KindE0ELNS_15FloatRoundStyleE2ESK_EENS1_15EpilogueDefaultEEEEEvvEEEEvNT_6ParamsE)
        /*0020*/ 	.word	0x00000000
.L_19:


//--------------------- .nv.compat                --------------------------
	.section	.nv.compat,"",@"SHT_CUDA_COMPAT_INFO"
	.align	4
        /*0000*/ 	.byte	0x02, 0x09, 0x01, 0x00, 0x02, 0x02, 0x04, 0x00, 0x02, 0x05, 0x05, 0x00, 0x03, 0x07, 0x01, 0x01
        /*0010*/ 	.byte	0x02, 0x03, 0x01, 0x00, 0x02, 0x06, 0x01, 0x00, 0x04, 0x0b, 0x08, 0x00, 0x00, 0x00, 0x00, 0x00
        /*0020*/ 	.byte	0x00, 0x00, 0x00, 0x00


//--------------------- .nv.info._ZN7cutlass13device_kernelINS_4gemm6kernel13GemmUniversalIN4cute5tupleIJiiiiEEENS1_10collective13CollectiveMmaINS1_34MainloopSm90TmaGmmaWarpSpecializedILi9ENS5_IJNS4_1CILi2EEESB_NSA_ILi1EEEEEENS1_35KernelTmaWarpSpecializedCooperativeEEENS5_IJNSA_ILi256EEENSA_ILi128EEENSA_ILi32EEEEEENS_10bfloat16_tENS5_IJlSC_lEEESK_SL_NS4_8TiledMMAINS4_8MMA_AtomIJNS4_4SM904GMMA28MMA_64x128x16_F32BF16BF16_SSILNSP_5MajorE0ELSR_0ELNSP_7ScaleInE1ELSS_1EEEEEENS4_6LayoutINS5_IJSB_SC_SC_EEENS5_IJSC_NSA_ILi0EEESX_EEEEENS5_IJNS4_10UnderscoreES10_S10_EEEEENS4_23SM90_TMA_LOAD_MULTICASTENS4_14ComposedLayoutINS4_7SwizzleILi2ELi4ELi3EEENS4_18smem_ptr_flag_bitsILi16EEENSV_INS5_IJNSA_ILi8EEESI_EEENS5_IJSI_SC_EEEEEEEvNS4_8identityES13_S1D_vS1E_EENS_8epilogue10collective6detail29Sm90TmaWarpSpecializedAdapterINS1H_15DefaultEpilogueISK_SL_SL_NS1G_6thread17LinearCombinationISK_Li1EffLNS1L_9ScaleType4KindE0ELNS_15FloatRoundStyleE2ESK_EENS1_15EpilogueDefaultEEEEEvvEEEEvNT_6ParamsE --------------------------
	.section	.nv.info._ZN7cutlass13device_kernelINS_4gemm6kernel13GemmUniversalIN4cute5tupleIJiiiiEEENS1_10collective13CollectiveMmaINS1_34MainloopSm90TmaGmmaWarpSpecializedILi9ENS5_IJNS4_1CILi2EEESB_NSA_ILi1EEEEEENS1_35KernelTmaWarpSpecializedCooperativeEEENS5_IJNSA_ILi256EEENSA_ILi128EEENSA_ILi32EEEEEENS_10bfloat16_tENS5_IJlSC_lEEESK_SL_NS4_8TiledMMAINS4_8MMA_AtomIJNS4_4SM904GMMA28MMA_64x128x16_F32BF16BF16_SSILNSP_5MajorE0ELSR_0ELNSP_7ScaleInE1ELSS_1EEEEEENS4_6LayoutINS5_IJSB_SC_SC_EEENS5_IJSC_NSA_ILi0EEESX_EEEEENS5_IJNS4_10UnderscoreES10_S10_EEEEENS4_23SM90_TMA_LOAD_MULTICASTENS4_14ComposedLayoutINS4_7SwizzleILi2ELi4ELi3EEENS4_18smem_ptr_flag_bitsILi16EEENSV_INS5_IJNSA_ILi8EEESI_EEENS5_IJSI_SC_EEEEEEEvNS4_8identityES13_S1D_vS1E_EENS_8epilogue10collective6detail29Sm90TmaWarpSpecializedAdapterINS1H_15DefaultEpilogueISK_SL_SL_NS1G_6thread17LinearCombinationISK_Li1EffLNS1L_9ScaleType4KindE0ELNS_15FloatRoundStyleE2ESK_EENS1_15EpilogueDefaultEEEEEvvEEEEvNT_6ParamsE,"",@"SHT_CUDA_INFO"
	.sectionflags	@""
	.align	4


	//----- nvinfo : EIATTR_CUDA_API_VERSION
	.align		4
        /*0000*/ 	.byte	0x04, 0x37
        /*0002*/ 	.short	(.L_21 - .L_20)
.L_20:
        /*0004*/ 	.word	0x00000082


	//----- nvinfo : EIATTR_KPARAM_INFO
	.align		4
.L_21:
        /*0008*/ 	.byte	0x04, 0x17
        /*000a*/ 	.short	(.L_23 - .L_22)
.L_22:
        /*000c*/ 	.word	0x00000000
        /*0010*/ 	.short	0x0000
        /*0012*/ 	.short	0x0070
        /*0014*/ 	.byte	0x00, 0xf0, 0x01, 0x10


	//----- nvinfo : EIATTR_SPARSE_MMA_MASK
	.align		4
.L_23:
        /*0018*/ 	.byte	0x03, 0x50
        /*001a*/ 	.short	0x0000


	//----- nvinfo : EIATTR_MAXREG_COUNT
	.align		4
        /*001c*/ 	.byte	0x03, 0x1b
        /*001e*/ 	.short	0x00a8


	//----- nvinfo : EIATTR_NUM_BARRIERS
	.align		4
        /*0020*/ 	.byte	0x02, 0x4c
        /*0022*/ 	.byte	0x01
	.zero		1


	//----- nvinfo : EIATTR_EXTERNS
	.align		4
        /*0024*/ 	.byte	0x04, 0x0f
        /*0026*/ 	.short	(.L_25 - .L_24)


	//   ....[0]....
	.align		4
.L_24:
        /*0028*/ 	.word	index@(__assertfail)


	//----- nvinfo : EIATTR_MERCURY_ISA_VERSION
	.align		4
.L_25:
        /*002c*/ 	.byte	0x03, 0x5f
        /*002e*/ 	.short	0x0101


	//----- nvinfo : EIATTR_INT_WARP_WIDE_INSTR_OFFSETS
	.align		4
        /*0030*/ 	.byte	0x04, 0x31
        /*0032*/ 	.short	(.L_27 - .L_26)


	//   ....[0]....
.L_26:
        /*0034*/ 	.word	0x00000550


	//   ....[1]....
        /*0038*/ 	.word	0x00000580


	//   ....[2]....
        /*003c*/ 	.word	0x00000740


	//----- nvinfo : EIATTR_COOP_GROUP_MASK_REGIDS
	.align		4
.L_27:
        /*0040*/ 	.byte	0x04, 0x29
        /*0042*/ 	.short	(.L_29 - .L_28)


	//   ....[0]....
.L_28:
        /*0044*/ 	.word	0xffffffff


	//   ....[1]....
        /*0048*/ 	.word	0xffffffff


	//   ....[2]....
        /*004c*/ 	.word	0xffffffff


	//   ....[3]....
        /*0050*/ 	.word	0xffffffff


	//   ....[4]....
        /*0054*/ 	.word	0xffffffff


	//   ....[5]....
        /*0058*/ 	.word	0xffffffff


	//----- nvinfo : EIATTR_COOP_GROUP_INSTR_OFFSETS
	.align		4
.L_29:
        /*005c*/ 	.byte	0x04, 0x28
        /*005e*/ 	.short	(.L_31 - .L_30)


	//   ....[0]....
.L_30:
        /*0060*/ 	.word	0x00000060


	//   ....[1]....
        /*0064*/ 	.word	0x00000070


	//   ....[2]....
        /*0068*/ 	.word	0x00000130


	//   ....[3]....
        /*006c*/ 	.word	0x000003a0


	//   ....[4]....
        /*0070*/ 	.word	0x000008c0


	//   ....[5]....
        /*0074*/ 	.word	0x00001310


	//----- nvinfo : EIATTR_REG_RECONFIG
	.align		4
.L_31:
        /*0078*/ 	.byte	0x01, 0x54
	.zero		2


	//----- nvinfo : EIATTR_SYSCALL_OFFSETS
	.align		4
        /*007c*/ 	.byte	0x04, 0x46
        /*007e*/ 	.short	(.L_33 - .L_32)


	//   ....[0]....
.L_32:
        /*0080*/ 	.word	0x000014d0


	//----- nvinfo : EIATTR_MBARRIER_INSTR_OFFSETS
	.align		4
.L_33:
        /*0084*/ 	.byte	0x04, 0x39
        /*0086*/ 	.short	(.L_35 - .L_34)


	//   ....[0]....
.L_34:
        /*0088*/ 	.word	0x00000250
        /*008c*/ 	.word	0x000000ff
        /*0090*/ 	.word	0x00000000
        /*0094*/ 	.short	0x0100
        /*0096*/ 	.byte	0x08
	.zero		1


	//   ....[1]....
        /*0098*/ 	.word	0x00000260
        /*009c*/ 	.word	0x000000ff
        /*00a0*/ 	.word	0x00000048
        /*00a4*/ 	.short	0x0100
        /*00a6*/ 	.byte	0x08
	.zero		1


	//   ....[2]....
        /*00a8*/ 	.word	0x00000270
        /*00ac*/ 	.word	0x000000ff
        /*00b0*/ 	.word	0x00000008
        /*00b4*/ 	.short	0x0100
        /*00b6*/ 	.byte	0x08
	.zero		1


	//   ....[3]....
        /*00b8*/ 	.word	0x00000280
        /*00bc*/ 	.word	0x000000ff
        /*00c0*/ 	.word	0x00000050
        /*00c4*/ 	.short	0x0100
        /*00c6*/ 	.byte	0x08
	.zero		1


	//   ....[4]....
        /*00c8*/ 	.word	0x00000290
        /*00cc*/ 	.word	0x000000ff
        /*00d0*/ 	.word	0x00000010
        /*00d4*/ 	.short	0x0100
        /*00d6*/ 	.byte	0x08
	.zero		1


	//   ....[5]....
        /*00d8*/ 	.word	0x000002a0
        /*00dc*/ 	.word	0x000000ff
        /*00e0*/ 	.word	0x00000058
        /*00e4*/ 	.short	0x0100
        /*00e6*/ 	.byte	0x08
	.zero		1


	//   ....[6]....
        /*00e8*/ 	.word	0x000002b0
        /*00ec*/ 	.word	0x000000ff
        /*00f0*/ 	.word	0x00000018
        /*00f4*/ 	.short	0x0100
        /*00f6*/ 	.byte	0x08
	.zero		1


	//   ....[7]....
        /*00f8*/ 	.word	0x000002c0
        /*00fc*/ 	.word	0x000000ff
        /*0100*/ 	.word	0x00000060
        /*0104*/ 	.short	0x0100
        /*0106*/ 	.byte	0x08
	.zero		1


	//   ....[8]....
        /*0108*/ 	.word	0x000002d0
        /*010c*/ 	.word	0x000000ff
        /*0110*/ 	.word	0x00000020
        /*0114*/ 	.short	0x0100
        /*0116*/ 	.byte	0x08
	.zero		1


	//   ....[9]....
        /*0118*/ 	.word	0x000002e0
        /*011c*/ 	.word	0x000000ff
        /*0120*/ 	.word	0x00000068
        /*0124*/ 	.short	0x0100
        /*0126*/ 	.byte	0x08
	.zero		1


	//   ....[10]....
        /*0128*/ 	.word	0x000002f0
        /*012c*/ 	.word	0x000000ff
        /*0130*/ 	.word	0x00000028
        /*0134*/ 	.short	0x0100
        /*0136*/ 	.byte	0x08
	.zero		1


	//   ....[11]....
        /*0138*/ 	.word	0x00000300
        /*013c*/ 	.word	0x000000ff
        /*0140*/ 	.word	0x00000070
        /*0144*/ 	.short	0x0100
        /*0146*/ 	.byte	0x08
	.zero		1


	//   ....[12]....
        /*0148*/ 	.word	0x00000310
        /*014c*/ 	.word	0x000000ff
        /*0150*/ 	.word	0x00000030
        /*0154*/ 	.short	0x0100
        /*0156*/ 	.byte	0x08
	.zero		1


	//   ....[13]....
        /*0158*/ 	.word	0x00000320
        /*015c*/ 	.word	0x000000ff
        /*0160*/ 	.word	0x00000078
        /*0164*/ 	.short	0x0100
        /*0166*/ 	.byte	0x08
	.zero		1


	//   ....[14]....
        /*0168*/ 	.word	0x00000330
        /*016c*/ 	.word	0x000000ff
        /*0170*/ 	.word	0x00000038
        /*0174*/ 	.short	0x0100
        /*0176*/ 	.byte	0x08
	.zero		1


	//   ....[15]....
        /*0178*/ 	.word	0x00000340
        /*017c*/ 	.word	0x000000ff
        /*0180*/ 	.word	0x00000080
        /*0184*/ 	.short	0x0100
        /*0186*/ 	.byte	0x08
	.zero		1


	//   ....[16]....
        /*0188*/ 	.word	0x00000350
        /*018c*/ 	.word	0x000000ff
        /*0190*/ 	.word	0x00000040
        /*0194*/ 	.short	0x0100
        /*0196*/ 	.byte	0x08
	.zero		1


	//   ....[17]....
        /*0198*/ 	.word	0x00000360
        /*019c*/ 	.word	0x000000ff
        /*01a0*/ 	.word	0x00000088
        /*01a4*/ 	.short	0x0100
        /*01a6*/ 	.byte	0x08
	.zero		1


	//   ....[18]....
        /*01a8*/ 	.word	0x000007c0
        /*01ac*/ 	.word	0x000000ff
        /*01b0*/ 	.word	0x000000a0
        /*01b4*/ 	.short	0x0100
        /*01b6*/ 	.byte	0x06
	.zero		1


	//   ....[19]....
        /*01b8*/ 	.word	0x00000850
        /*01bc*/ 	.word	0x000000ff
        /*01c0*/ 	.word	0x000000a8
        /*01c4*/ 	.short	0x0100
        /*01c6*/ 	.byte	0x06
	.zero		1


	//   ....[20]....
        /*01c8*/ 	.word	0x00001590
        /*01cc*/ 	.word	0x00000003
        /*01d0*/ 	.word	0x00000000
        /*01d4*/ 	.short	0x010a
        /*01d6*/ 	.byte	0x3f
	.zero		1


	//   ....[21]....
        /*01d8*/ 	.word	0x000015d0
        /*01dc*/ 	.word	0x00000003
        /*01e0*/ 	.word	0x00000000
        /*01e4*/ 	.short	0x010a
        /*01e6*/ 	.byte	0x3f
	.zero		1


	//   ....[22]....
        /*01e8*/ 	.word	0x00001960
        /*01ec*/ 	.word	0x00000005
        /*01f0*/ 	.word	0x00000000
        /*01f4*/ 	.short	0x010a
        /*01f6*/ 	.byte	0x3f
	.zero		1


	//   ....[23]....
        /*01f8*/ 	.word	0x000019a0
        /*01fc*/ 	.word	0x00000005
        /*0200*/ 	.word	0x00000000
        /*0204*/ 	.short	0x010a
        /*0206*/ 	.byte	0x3f
	.zero		1


	//   ....[24]....
        /*0208*/ 	.word	0x00001bc0
        /*020c*/ 	.word	0x00000005
        /*0210*/ 	.word	0x00000000
        /*0214*/ 	.short	0x0101
        /*0216*/ 	.byte	0x3f
	.zero		1


	//   ....[25]....
        /*0218*/ 	.word	0x00001de0
        /*021c*/ 	.word	0x00000003
        /*0220*/ 	.word	0x00000000
        /*0224*/ 	.short	0x0101
        /*0226*/ 	.byte	0x3f
	.zero		1


	//   ....[26]....
        /*0228*/ 	.word	0x0000b6d0
        /*022c*/ 	.word	0x0000000e
        /*0230*/ 	.word	0x00000048
        /*0234*/ 	.short	0x010a
        /*0236*/ 	.byte	0x3f
	.zero		1


	//   ....[27]....
        /*0238*/ 	.word	0x0000ba80
        /*023c*/ 	.word	0x00000006
        /*0240*/ 	.word	0x000000a8
        /*0244*/ 	.short	0x0101
        /*0246*/ 	.byte	0x3f
	.zero		1


	//   ....[28]....
        /*0248*/ 	.word	0x0000c1b0
        /*024c*/ 	.word	0x00000007
        /*0250*/ 	.word	0x00000000
        /*0254*/ 	.short	0x010a
        /*0256*/ 	.byte	0x3f
	.zero		1


	//   ....[29]....
        /*0258*/ 	.word	0x0000c230
        /*025c*/ 	.word	0x00000009
        /*0260*/ 	.word	0x00000000
        /*0264*/ 	.short	0x010a
        /*0266*/ 	.byte	0x3f
	.zero		1


	//   ....[30]....
        /*0268*/ 	.word	0x0000c2c0
        /*026c*/ 	.word	0x00000006
        /*0270*/ 	.word	0x00000000
        /*0274*/ 	.short	0x010a
        /*0276*/ 	.byte	0x3f
	.zero		1


	//   ....[31]....
        /*0278*/ 	.word	0x0000c350
        /*027c*/ 	.word	0x00000009
        /*0280*/ 	.word	0x00000000
        /*0284*/ 	.short	0x010a
        /*0286*/ 	.byte	0x3f
	.zero		1


	//   ....[32]....
        /*0288*/ 	.word	0x0000c3e0
        /*028c*/ 	.word	0x00000006
        /*0290*/ 	.word	0x00000000
        /*0294*/ 	.short	0x010a
        /*0296*/ 	.byte	0x3f
	.zero		1


	//   ....[33]....
        /*0298*/ 	.word	0x0000c470
        /*029c*/ 	.word	0x00000009
        /*02a0*/ 	.word	0x00000000
        /*02a4*/ 	.short	0x010a
        /*02a6*/ 	.byte	0x3f
	.zero		1


	//   ....[34]....
        /*02a8*/ 	.word	0x0000c500
        /*02ac*/ 	.word	0x00000006
        /*02b0*/ 	.word	0x00000000
        /*02b4*/ 	.short	0x010a
        /*02b6*/ 	.byte	0x3f
	.zero		1


	//   ....[35]....
        /*02b8*/ 	.word	0x0000c590
        /*02bc*/ 	.word	0x00000009
        /*02c0*/ 	.word	0x00000000
        /*02c4*/ 	.short	0x010a
        /*02c6*/ 	.byte	0x3f
	.zero		1


	//   ....[36]....
        /*02c8*/ 	.word	0x0000c620
        /*02cc*/ 	.word	0x00000003
        /*02d0*/ 	.word	0x00000000
        /*02d4*/ 	.short	0x010a
        /*02d6*/ 	.byte	0x3f
	.zero		1


	//   ....[37]....
        /*02d8*/ 	.word	0x0000c680
        /*02dc*/ 	.word	0x00000003
        /*02e0*/ 	.word	0x00000000
        /*02e4*/ 	.short	0x010a
        /*02e6*/ 	.byte	0x3f
	.zero		1


	//   ....[38]....
        /*02e8*/ 	.word	0x0000c6d0
        /*02ec*/ 	.word	0x00000005
        /*02f0*/ 	.word	0x00000000
        /*02f4*/ 	.short	0x010a
        /*02f6*/ 	.byte	0x3f
	.zero		1


	//   ....[39]....
        /*02f8*/ 	.word	0x0000c7a0
        /*02fc*/ 	.word	0x0000000e
        /*0300*/ 	.word	0x00000048
        /*0304*/ 	.short	0x010a
        /*0306*/ 	.byte	0x3f
	.zero		1


	//   ....[40]....
        /*0308*/ 	.word	0x0000c870
        /*030c*/ 	.word	0x00000007
        /*0310*/ 	.word	0x00000000
        /*0314*/ 	.short	0x010a
        /*0316*/ 	.byte	0x3f
	.zero		1


	//   ....[41]....
        /*0318*/ 	.word	0x0000c8c0
        /*031c*/ 	.word	0x00000009
        /*0320*/ 	.word	0x00000000
        /*0324*/ 	.short	0x010a
        /*0326*/ 	.byte	0x3f
	.zero		1


	//   ....[42]....
        /*0328*/ 	.word	0x0000c910
        /*032c*/ 	.word	0x00000006
        /*0330*/ 	.word	0x00000000
        /*0334*/ 	.short	0x010a
        /*0336*/ 	.byte	0x3f
	.zero		1


	//   ....[43]....
        /*0338*/ 	.word	0x0000c960
        /*033c*/ 	.word	0x00000009
        /*0340*/ 	.word	0x00000000
        /*0344*/ 	.short	0x010a
        /*0346*/ 	.byte	0x3f
	.zero		1


	//   ....[44]....
        /*0348*/ 	.word	0x0000c9b0
        /*034c*/ 	.word	0x00000006
        /*0350*/ 	.word	0x00000000
        /*0354*/ 	.short	0x010a
        /*0356*/ 	.byte	0x3f
	.zero		1


	//   ....[45]....
        /*0358*/ 	.word	0x0000ca00
        /*035c*/ 	.word	0x00000009
        /*0360*/ 	.word	0x00000000
        /*0364*/ 	.short	0x010a
        /*0366*/ 	.byte	0x3f
	.zero		1


	//   ....[46]....
        /*0368*/ 	.word	0x0000ca50
        /*036c*/ 	.word	0x00000006
        /*0370*/ 	.word	0x00000000
        /*0374*/ 	.short	0x010a
        /*0376*/ 	.byte	0x3f
	.zero		1


	//   ....[47]....
        /*0378*/ 	.word	0x0000caa0
        /*037c*/ 	.word	0x00000009
        /*0380*/ 	.word	0x00000000
        /*0384*/ 	.short	0x010a
        /*0386*/ 	.byte	0x3f
	.zero		1


	//----- nvinfo : EIATTR_NUM_MBARRIERS
	.align		4
.L_35:
        /*0388*/ 	.byte	0x03, 0x38
        /*038a*/ 	.short	0x0014


	//----- nvinfo : EIATTR_EXIT_INSTR_OFFSETS
	.align		4
        /*038c*/ 	.byte	0x04, 0x1c
        /*038e*/ 	.short	(.L_37 - .L_36)


	//   ....[0]....
.L_36:
        /*0390*/ 	.word	0x00000a20


	//   ....[1]....
        /*0394*/ 	.word	0x00001240


	//   ....[2]....
        /*0398*/ 	.word	0x0000ad10


	//   ....[3]....
        /*039c*/ 	.word	0x0000b270


	//   ....[4]....
        /*03a0*/ 	.word	0x0000c670


	//----- nvinfo : EIATTR_MAX_THREADS
	.align		4
.L_37:
        /*03a4*/ 	.byte	0x04, 0x05
        /*03a6*/ 	.short	(.L_39 - .L_38)
.L_38:
        /*03a8*/ 	.word	0x00000180
        /*03ac*/ 	.word	0x00000001
        /*03b0*/ 	.word	0x00000001


	//----- nvinfo : EIATTR_CRS_STACK_SIZE
	.align		4
.L_39:
        /*03b4*/ 	.byte	0x04, 0x1e
        /*03b6*/ 	.short	(.L_41 - .L_40)
.L_40:
        /*03b8*/ 	.word	0x00000000


	//----- nvinfo : EIATTR_CBANK_PARAM_SIZE
	.align		4
.L_41:
        /*03bc*/ 	.byte	0x03, 0x19
        /*03be*/ 	.short	0x0470


	//----- nvinfo : EIATTR_PARAM_CBANK
	.align		4
        /*03c0*/ 	.byte	0x04, 0x0a
        /*03c2*/ 	.short	(.L_43 - .L_42)
	.align		4
.L_42:
        /*03c4*/ 	.word	index@(.nv.constant0._ZN7cutlass13device_kernelINS_4gemm6kernel13GemmUniversalIN4cute5tupleIJiiiiEEENS1_10collective13CollectiveMmaINS1_34MainloopSm90TmaGmmaWarpSpecializedILi9ENS5_IJNS4_1CILi2EEESB_NSA_ILi1EEEEEENS1_35KernelTmaWarpSpecializedCooperativeEEENS5_IJNSA_ILi256EEENSA_ILi128EEENSA_ILi32EEEEEENS_10bfloat16_tENS5_IJlSC_lEEESK_SL_NS4_8TiledMMAINS4_8MMA_AtomIJNS4_4SM904GMMA28MMA_64x128x16_F32BF16BF16_SSILNSP_5MajorE0ELSR_0ELNSP_7ScaleInE1ELSS_1EEEEEENS4_6LayoutINS5_IJSB_SC_SC_EEENS5_IJSC_NSA_ILi0EEESX_EEEEENS5_IJNS4_10UnderscoreES10_S10_EEEEENS4_23SM90_TMA_LOAD_MULTICASTENS4_14ComposedLayoutINS4_7SwizzleILi2ELi4ELi3EEENS4_18smem_ptr_flag_bitsILi16EEENSV_INS5_IJNSA_ILi8EEESI_EEENS5_IJSI_SC_EEEEEEEvNS4_8identityES13_S1D_vS1E_EENS_8epilogue10collective6detail29Sm90TmaWarpSpecializedAdapterINS1H_15DefaultEpilogueISK_SL_SL_NS1G_6thread17LinearCombinationISK_Li1EffLNS1L_9ScaleType4KindE0ELNS_15FloatRoundStyleE2ESK_EENS1_15EpilogueDefaultEEEEEvvEEEEvNT_6ParamsE)
        /*03c8*/ 	.short	0x0210
        /*03ca*/ 	.short	0x0470


	//----- nvinfo : EIATTR_SW_WAR
	.align		4
.L_43:
        /*03cc*/ 	.byte	0x04, 0x36
        /*03ce*/ 	.short	(.L_45 - .L_44)
.L_44:
        /*03d0*/ 	.word	0x00000008
.L_45:


//--------------------- .nv.callgraph             --------------------------
	.section	.nv.callgraph,"",@"SHT_CUDA_CALLGRAPH"
	.align	4
	.sectionentsize	8
	.align		4
        /*0000*/ 	.word	0x00000000
	.align		4
        /*0004*/ 	.word	0xffffffff
	.align		4
        /*0008*/ 	.word	index@(_ZN7cutlass13device_kernelINS_4gemm6kernel13GemmUniversalIN4cute5tupleIJiiiiEEENS1_10collective13CollectiveMmaINS1_34MainloopSm90TmaGmmaWarpSpecializedILi9ENS5_IJNS4_1CILi2EEESB_NSA_ILi1EEEEEENS1_35KernelTmaWarpSpecializedCooperativeEEENS5_IJNSA_ILi256EEENSA_ILi128EEENSA_ILi32EEEEEENS_10bfloat16_tENS5_IJlSC_lEEESK_SL_NS4_8TiledMMAINS4_8MMA_AtomIJNS4_4SM904GMMA28MMA_64x128x16_F32BF16BF16_SSILNSP_5MajorE0ELSR_0ELNSP_7ScaleInE1ELSS_1EEEEEENS4_6LayoutINS5_IJSB_SC_SC_EEENS5_IJSC_NSA_ILi0EEESX_EEEEENS5_IJNS4_10UnderscoreES10_S10_EEEEENS4_23SM90_TMA_LOAD_MULTICASTENS4_14ComposedLayoutINS4_7SwizzleILi2ELi4ELi3EEENS4_18smem_ptr_flag_bitsILi16EEENSV_INS5_IJNSA_ILi8EEESI_EEENS5_IJSI_SC_EEEEEEEvNS4_8identityES13_S1D_vS1E_EENS_8epilogue10collective6detail29Sm90TmaWarpSpecializedAdapterINS1H_15DefaultEpilogueISK_SL_SL_NS1G_6thread17LinearCombinationISK_Li1EffLNS1L_9ScaleType4KindE0ELNS_15FloatRoundStyleE2ESK_EENS1_15EpilogueDefaultEEEEEvvEEEEvNT_6ParamsE)
	.align		4
        /*000c*/ 	.word	index@(__assertfail)
	.align		4
        /*0010*/ 	.word	0x00000000
	.align		4
        /*0014*/ 	.word	0xfffffffe
	.align		4
        /*0018*/ 	.word	0x00000000
	.align		4
        /*001c*/ 	.word	0xfffffffd
	.align		4
        /*0020*/ 	.word	0x00000000
	.align		4
        /*0024*/ 	.word	0xfffffffc


//--------------------- .nv.constant4             --------------------------
	.section	.nv.constant4,"a",@progbits
	.align	8
	.align		8
.nv.constant4:
        /*0000*/ 	.dword	__assertfail
	.align		8
        /*0008*/ 	.dword	__unnamed_1
	.align		8
        /*0010*/ 	.dword	_ZN39_INTERNAL_acfb7057_4_k_cu_fb7be54d_35034cuda3std3__45__cpo5beginE
	.align		8
        /*0018*/ 	.dword	_ZN39_INTERNAL_acfb7057_4_k_cu_fb7be54d_35034cuda3std3__45__cpo3endE
	.align		8
        /*0020*/ 	.dword	_ZN39_INTERNAL_acfb7057_4_k_cu_fb7be54d_35034cuda3std3__45__cpo6cbeginE
	.align		8
        /*0028*/ 	.dword	_ZN39_INTERNAL_acfb7057_4_k_cu_fb7be54d_35034cuda3std3__45__cpo4cendE
	.align		8
        /*0030*/ 	.dword	_ZN39_INTERNAL_acfb7057_4_k_cu_fb7be54d_35034cuda3std3__441_GLOBAL__N__acfb7057_4_k_cu_fb7be54d_35036ignoreE
	.align		8
        /*0038*/ 	.dword	_ZN39_INTERNAL_acfb7057_4_k_cu_fb7be54d_35034cuda3std3__419piecewise_constructE
	.align		8
        /*0040*/ 	.dword	_ZN39_INTERNAL_acfb7057_4_k_cu_fb7be54d_35034cuda3std3__48in_placeE
	.align		8
        /*0048*/ 	.dword	_ZN39_INTERNAL_acfb7057_4_k_cu_fb7be54d_35034cuda3std6ranges3__45__cpo4swapE
	.align		8
        /*0050*/ 	.dword	_ZN39_INTERNAL_acfb7057_4_k_cu_fb7be54d_35034cuda3std6ranges3__45__cpo9iter_moveE
	.align		8
        /*0058*/ 	.dword	_ZN39_INTERNAL_acfb7057_4_k_cu_fb7be54d_35034cute7productE
	.align		8
        /*0060*/ 	.dword	_ZN39_INTERNAL_acfb7057_4_k_cu_fb7be54d_35034cute1_E
	.align		8
        /*0068*/ 	.dword	$str$22
	.align		8
        /*0070*/ 	.dword	$str$23


//--------------------- .text._ZN7cutlass13device_kernelINS_4gemm6kernel13GemmUniversalIN4cute5tupleIJiiiiEEENS1_10collective13CollectiveMmaINS1_34MainloopSm90TmaGmmaWarpSpecializedILi9ENS5_IJNS4_1CILi2EEESB_NSA_ILi1EEEEEENS1_35KernelTmaWarpSpecializedCooperativeEEENS5_IJNSA_ILi256EEENSA_ILi128EEENSA_ILi32EEEEEENS_10bfloat16_tENS5_IJlSC_lEEESK_SL_NS4_8TiledMMAINS4_8MMA_AtomIJNS4_4SM904GMMA28MMA_64x128x16_F32BF16BF16_SSILNSP_5MajorE0ELSR_0ELNSP_7ScaleInE1ELSS_1EEEEEENS4_6LayoutINS5_IJSB_SC_SC_EEENS5_IJSC_NSA_ILi0EEESX_EEEEENS5_IJNS4_10UnderscoreES10_S10_EEEEENS4_23SM90_TMA_LOAD_MULTICASTENS4_14ComposedLayoutINS4_7SwizzleILi2ELi4ELi3EEENS4_18smem_ptr_flag_bitsILi16EEENSV_INS5_IJNSA_ILi8EEESI_EEENS5_IJSI_SC_EEEEEEEvNS4_8identityES13_S1D_vS1E_EENS_8epilogue10collective6detail29Sm90TmaWarpSpecializedAdapterINS1H_15DefaultEpilogueISK_SL_SL_NS1G_6thread17LinearCombinationISK_Li1EffLNS1L_9ScaleType4KindE0ELNS_15FloatRoundStyleE2ESK_EENS1_15EpilogueDefaultEEEEEvvEEEEvNT_6ParamsE --------------------------
	.section	.text._ZN7cutlass13device_kernelINS_4gemm6kernel13GemmUniversalIN4cute5tupleIJiiiiEEENS1_10collective13CollectiveMmaINS1_34MainloopSm90TmaGmmaWarpSpecializedILi9ENS5_IJNS4_1CILi2EEESB_NSA_ILi1EEEEEENS1_35KernelTmaWarpSpecializedCooperativeEEENS5_IJNSA_ILi256EEENSA_ILi128EEENSA_ILi32EEEEEENS_10bfloat16_tENS5_IJlSC_lEEESK_SL_NS4_8TiledMMAINS4_8MMA_AtomIJNS4_4SM904GMMA28MMA_64x128x16_F32BF16BF16_SSILNSP_5MajorE0ELSR_0ELNSP_7ScaleInE1ELSS_1EEEEEENS4_6LayoutINS5_IJSB_SC_SC_EEENS5_IJSC_NSA_ILi0EEESX_EEEEENS5_IJNS4_10UnderscoreES10_S10_EEEEENS4_23SM90_TMA_LOAD_MULTICASTENS4_14ComposedLayoutINS4_7SwizzleILi2ELi4ELi3EEENS4_18smem_ptr_flag_bitsILi16EEENSV_INS5_IJNSA_ILi8EEESI_EEENS5_IJSI_SC_EEEEEEEvNS4_8identityES13_S1D_vS1E_EENS_8epilogue10collective6detail29Sm90TmaWarpSpecializedAdapterINS1H_15DefaultEpilogueISK_SL_SL_NS1G_6thread17LinearCombinationISK_Li1EffLNS1L_9ScaleType4KindE0ELNS_15FloatRoundStyleE2ESK_EENS1_15EpilogueDefaultEEEEEvvEEEEvNT_6ParamsE,"ax",@progbits
	.align	128
.text._ZN7cutlass13device_kernelINS_4gemm6kernel13GemmUniversalIN4cute5tupleIJiiiiEEENS1_10collective13CollectiveMmaINS1_34MainloopSm90TmaGmmaWarpSpecializedILi9ENS5_IJNS4_1CILi2EEESB_NSA_ILi1EEEEEENS1_35KernelTmaWarpSpecializedCooperativeEEENS5_IJNSA_ILi256EEENSA_ILi128EEENSA_ILi32EEEEEENS_10bfloat16_tENS5_IJlSC_lEEESK_SL_NS4_8TiledMMAINS4_8MMA_AtomIJNS4_4SM904GMMA28MMA_64x128x16_F32BF16BF16_SSILNSP_5MajorE0ELSR_0ELNSP_7ScaleInE1ELSS_1EEEEEENS4_6LayoutINS5_IJSB_SC_SC_EEENS5_IJSC_NSA_ILi0EEESX_EEEEENS5_IJNS4_10UnderscoreES10_S10_EEEEENS4_23SM90_TMA_LOAD_MULTICASTENS4_14ComposedLayoutINS4_7SwizzleILi2ELi4ELi3EEENS4_18smem_ptr_flag_bitsILi16EEENSV_INS5_IJNSA_ILi8EEESI_EEENS5_IJSI_SC_EEEEEEEvNS4_8identityES13_S1D_vS1E_EENS_8epilogue10collective6detail29Sm90TmaWarpSpecializedAdapterINS1H_15DefaultEpilogueISK_SL_SL_NS1G_6thread17LinearCombinationISK_Li1EffLNS1L_9ScaleType4KindE0ELNS_15FloatRoundStyleE2ESK_EENS1_15EpilogueDefaultEEEEEvvEEEEvNT_6ParamsE:
        .type           _ZN7cutlass13device_kernelINS_4gemm6kernel13GemmUniversalIN4cute5tupleIJiiiiEEENS1_10collective13CollectiveMmaINS1_34MainloopSm90TmaGmmaWarpSpecializedILi9ENS5_IJNS4_1CILi2EEESB_NSA_ILi1EEEEEENS1_35KernelTmaWarpSpecializedCooperativeEEENS5_IJNSA_ILi256EEENSA_ILi128EEENSA_ILi32EEEEEENS_10bfloat16_tENS5_IJlSC_lEEESK_SL_NS4_8TiledMMAINS4_8MMA_AtomIJNS4_4SM904GMMA28MMA_64x128x16_F32BF16BF16_SSILNSP_5MajorE0ELSR_0ELNSP_7ScaleInE1ELSS_1EEEEEENS4_6LayoutINS5_IJSB_SC_SC_EEENS5_IJSC_NSA_ILi0EEESX_EEEEENS5_IJNS4_10UnderscoreES10_S10_EEEEENS4_23SM90_TMA_LOAD_MULTICASTENS4_14ComposedLayoutINS4_7SwizzleILi2ELi4ELi3EEENS4_18smem_ptr_flag_bitsILi16EEENSV_INS5_IJNSA_ILi8EEESI_EEENS5_IJSI_SC_EEEEEEEvNS4_8identityES13_S1D_vS1E_EENS_8epilogue10collective6detail29Sm90TmaWarpSpecializedAdapterINS1H_15DefaultEpilogueISK_SL_SL_NS1G_6thread17LinearCombinationISK_Li1EffLNS1L_9ScaleType4KindE0ELNS_15FloatRoundStyleE2ESK_EENS1_15EpilogueDefaultEEEEEvvEEEEvNT_6ParamsE,@function
        .size           _ZN7cutlass13device_kernelINS_4gemm6kernel13GemmUniversalIN4cute5tupleIJiiiiEEENS1_10collective13CollectiveMmaINS1_34MainloopSm90TmaGmmaWarpSpecializedILi9ENS5_IJNS4_1CILi2EEESB_NSA_ILi1EEEEEENS1_35KernelTmaWarpSpecializedCooperativeEEENS5_IJNSA_ILi256EEENSA_ILi128EEENSA_ILi32EEEEEENS_10bfloat16_tENS5_IJlSC_lEEESK_SL_NS4_8TiledMMAINS4_8MMA_AtomIJNS4_4SM904GMMA28MMA_64x128x16_F32BF16BF16_SSILNSP_5MajorE0ELSR_0ELNSP_7ScaleInE1ELSS_1EEEEEENS4_6LayoutINS5_IJSB_SC_SC_EEENS5_IJSC_NSA_ILi0EEESX_EEEEENS5_IJNS4_10UnderscoreES10_S10_EEEEENS4_23SM90_TMA_LOAD_MULTICASTENS4_14ComposedLayoutINS4_7SwizzleILi2ELi4ELi3EEENS4_18smem_ptr_flag_bitsILi16EEENSV_INS5_IJNSA_ILi8EEESI_EEENS5_IJSI_SC_EEEEEEEvNS4_8identityES13_S1D_vS1E_EENS_8epilogue10collective6detail29Sm90TmaWarpSpecializedAdapterINS1H_15DefaultEpilogueISK_SL_SL_NS1G_6thread17LinearCombinationISK_Li1EffLNS1L_9ScaleType4KindE0ELNS_15FloatRoundStyleE2ESK_EENS1_15EpilogueDefaultEEEEEvvEEEEvNT_6ParamsE,(.L_x_336 - _ZN7cutlass13device_kernelINS_4gemm6kernel13GemmUniversalIN4cute5tupleIJiiiiEEENS1_10collective13CollectiveMmaINS1_34MainloopSm90TmaGmmaWarpSpecializedILi9ENS5_IJNS4_1CILi2EEESB_NSA_ILi1EEEEEENS1_35KernelTmaWarpSpecializedCooperativeEEENS5_IJNSA_ILi256EEENSA_ILi128EEENSA_ILi32EEEEEENS_10bfloat16_tENS5_IJlSC_lEEESK_SL_NS4_8TiledMMAINS4_8MMA_AtomIJNS4_4SM904GMMA28MMA_64x128x16_F32BF16BF16_SSILNSP_5MajorE0ELSR_0ELNSP_7ScaleInE1ELSS_1EEEEEENS4_6LayoutINS5_IJSB_SC_SC_EEENS5_IJSC_NSA_ILi0EEESX_EEEEENS5_IJNS4_10UnderscoreES10_S10_EEEEENS4_23SM90_TMA_LOAD_MULTICASTENS4_14ComposedLayoutINS4_7SwizzleILi2ELi4ELi3EEENS4_18smem_ptr_flag_bitsILi16EEENSV_INS5_IJNSA_ILi8EEESI_EEENS5_IJSI_SC_EEEEEEEvNS4_8identityES13_S1D_vS1E_EENS_8epilogue10collective6detail29Sm90TmaWarpSpecializedAdapterINS1H_15DefaultEpilogueISK_SL_SL_NS1G_6thread17LinearCombinationISK_Li1EffLNS1L_9ScaleType4KindE0ELNS_15FloatRoundStyleE2ESK_EENS1_15EpilogueDefaultEEEEEvvEEEEvNT_6ParamsE)
        .other          _ZN7cutlass13device_kernelINS_4gemm6kernel13GemmUniversalIN4cute5tupleIJiiiiEEENS1_10collective13CollectiveMmaINS1_34MainloopSm90TmaGmmaWarpSpecializedILi9ENS5_IJNS4_1CILi2EEESB_NSA_ILi1EEEEEENS1_35KernelTmaWarpSpecializedCooperativeEEENS5_IJNSA_ILi256EEENSA_ILi128EEENSA_ILi32EEEEEENS_10bfloat16_tENS5_IJlSC_lEEESK_SL_NS4_8TiledMMAINS4_8MMA_AtomIJNS4_4SM904GMMA28MMA_64x128x16_F32BF16BF16_SSILNSP_5MajorE0ELSR_0ELNSP_7ScaleInE1ELSS_1EEEEEENS4_6LayoutINS5_IJSB_SC_SC_EEENS5_IJSC_NSA_ILi0EEESX_EEEEENS5_IJNS4_10UnderscoreES10_S10_EEEEENS4_23SM90_TMA_LOAD_MULTICASTENS4_14ComposedLayoutINS4_7SwizzleILi2ELi4ELi3EEENS4_18smem_ptr_flag_bitsILi16EEENSV_INS5_IJNSA_ILi8EEESI_EEENS5_IJSI_SC_EEEEEEEvNS4_8identityES13_S1D_vS1E_EENS_8epilogue10collective6detail29Sm90TmaWarpSpecializedAdapterINS1H_15DefaultEpilogueISK_SL_SL_NS1G_6thread17LinearCombinationISK_Li1EffLNS1L_9ScaleType4KindE0ELNS_15FloatRoundStyleE2ESK_EENS1_15EpilogueDefaultEEEEEvvEEEEvNT_6ParamsE,@"STO_CUDA_ENTRY STV_DEFAULT"
_ZN7cutlass13device_kernelINS_4gemm6kernel13GemmUniversalIN4cute5tupleIJiiiiEEENS1_10collective13CollectiveMmaINS1_34MainloopSm90TmaGmmaWarpSpecializedILi9ENS5_IJNS4_1CILi2EEESB_NSA_ILi1EEEEEENS1_35KernelTmaWarpSpecializedCooperativeEEENS5_IJNSA_ILi256EEENSA_ILi128EEENSA_ILi32EEEEEENS_10bfloat16_tENS5_IJlSC_lEEESK_SL_NS4_8TiledMMAINS4_8MMA_AtomIJNS4_4SM904GMMA28MMA_64x128x16_F32BF16BF16_SSILNSP_5MajorE0ELSR_0ELNSP_7ScaleInE1ELSS_1EEEEEENS4_6LayoutINS5_IJSB_SC_SC_EEENS5_IJSC_NSA_ILi0EEESX_EEEEENS5_IJNS4_10UnderscoreES10_S10_EEEEENS4_23SM90_TMA_LOAD_MULTICASTENS4_14ComposedLayoutINS4_7SwizzleILi2ELi4ELi3EEENS4_18smem_ptr_flag_bitsILi16EEENSV_INS5_IJNSA_ILi8EEESI_EEENS5_IJSI_SC_EEEEEEEvNS4_8identityES13_S1D_vS1E_EENS_8epilogue10collective6detail29Sm90TmaWarpSpecializedAdapterINS1H_15DefaultEpilogueISK_SL_SL_NS1G_6thread17LinearCombinationISK_Li1EffLNS1L_9ScaleType4KindE0ELNS_15FloatRoundStyleE2ESK_EENS1_15EpilogueDefaultEEEEEvvEEEEvNT_6ParamsE:
[----:B------:R-:W0:Y:S01]  /*0000*/  LDC R1, c[0x0][0x28] ;  /* 0x00000a00ff017b82 */ /* 0x000e220000000800 */
[----:B------:R-:W1:Y:S01]  /*0010*/  S2R R18, SR_TID.X ;  /* 0x0000000000127919 */ /* 0x000e620000002100 */
[----:B------:R-:W-:Y:S01]  /*0020*/  ELECT P0, URZ, PT ;  /* 0x00000000003f782f */ /* 0x000fe20003800000 */
[----:B------:R-:W-:Y:S01]  /*0030*/  BSSY B0, `(.L_x_0) ;  /* 0x000000f000007945 */ /* 0x000fe20003800000 */
[--C-:B-1----:R-:W-:Y:S02]  /*0040*/  SHF.R.U32.HI R0, RZ, 0x5, R18.reuse ;  /* 0x00000005ff007819 */ /* 0x102fe40000011612 */
[----:B------:R-:W-:-:S03]  /*0050*/  SHF.R.U32.HI R3, RZ, 0x7, R18 ;  /* 0x00000007ff037819 */ /* 0x000fc60000011612 */
[----:B------:R-:W1:Y:S04]  /*0060*/  SHFL.IDX PT, R2, R0, RZ, 0x1f ;  /* 0x00001fff00027589 */ /* 0x000e6800000e0000 */
[----:B------:R2:W3:Y:S01]  /*0070*/  SHFL.IDX PT, R5, R3, RZ, 0x1f ;  /* 0x00001fff03057589 */ /* 0x0004e200000e0000 */
[----:B-1----:R-:W-:-:S13]  /*0080*/  ISETP.NE.OR P0, PT, R2, RZ, !P0 ;  /* 0x000000ff0200720c */ /* 0x002fda0004705670 */
[----:B0-23--:R-:W-:Y:S05]  /*0090*/  @P0 BRA `(.L_x_1) ;  /* 0x0000000000200947 */ /* 0x00dfea0003800000 */
[----:B------:R-:W-:Y:S02]  /*00a0*/  ULDC.64 UR4, c[0x0][0x198] ;  /* 0x0000660000047ab9 */ /* 0x000fe40000000a00 */
[----:B------:R-:W-:Y:S02]  /*00b0*/  UIADD3 UR6, UP0, UR4, 0xf0, URZ ;  /* 0x000000f004067890 */ /* 0x000fe4000ff1e03f */
[----:B------:R-:W-:Y:S02]  /*00c0*/  UIADD3 UR4, UP1, UR4, 0x1f0, URZ ;  /* 0x000001f004047890 */ /* 0x000fe4000ff3e03f */
[----:B------:R-:W-:Y:S02]  /*00d0*/  UIADD3.X UR7, URZ, UR5, URZ, UP0, !UPT ;  /* 0x000000053f077290 */ /* 0x000fe400087fe43f */
[----:B------:R-:W-:-:S07]  /*00e0*/  UIADD3.X UR5, URZ, UR5, URZ, UP1, !UPT ;  /* 0x000000053f057290 */ /* 0x000fce0008ffe43f */
[----:B------:R0:W-:Y:S02]  /*00f0*/  UTMACCTL.PF [UR6] ;  /* 0x00000000060079b9 */ /* 0x0001e40008040000 */
[----:B------:R0:W-:Y:S02]  /*0100*/  UTMACCTL.PF [UR4] ;  /* 0x00000000040079b9 */ /* 0x0001e40008040000 */
[----:B0-----:R-:W-:Y:S01]  /*0110*/  NOP ;  /* 0x0000000000007918 */ /* 0x001fe20000000000 */
.L_x_1:
[----:B------:R-:W-:Y:S05]  /*0120*/  BSYNC B0 ;  /* 0x0000000000007941 */ /* 0x000fea0003800000 */
.L_x_0:
[----:B------:R-:W0:Y:S02]  /*0130*/  SHFL.IDX PT, R3, R0, RZ, 0x1f ;  /* 0x00001fff00037589 */ /* 0x000e2400000e0000 */
[----:B0-----:R-:W-:-:S13]  /*0140*/  ISETP.NE.AND P0, PT, R3, RZ, PT ;  /* 0x000000ff0300720c */ /* 0x001fda0003f05270 */
[----:B------:R-:W-:Y:S05]  /*0150*/  @P0 BRA `(.L_x_2) ;  /* 0x00000000008c0947 */ /* 0x000fea0003800000 */
[----:B------:R-:W-:Y:S01]  /*0160*/  ELECT P0, URZ, PT ;  /* 0x00000000003f782f */ /* 0x000fe20003800000 */
[----:B------:R-:W-:-:S12]  /*0170*/  BSSY B0, `(.L_x_2) ;  /* 0x0000021000007945 */ /* 0x000fd80003800000 */
[----:B------:R-:W-:Y:S05]  /*0180*/  @!P0 BRA `(.L_x_3) ;  /* 0x00000000007c8947 */ /* 0x000fea0003800000 */
[----:B------:R-:W0:Y:S01]  /*0190*/  S2UR UR8, SR_CgaCtaId ;  /* 0x00000000000879c3 */ /* 0x000e220000008800 */
[----:B------:R-:W-:Y:S01]  /*01a0*/  UMOV UR4, 0x400 ;  /* 0x0000040000047882 */ /* 0x000fe20000000000 */
[----:B------:R-:W-:Y:S01]  /*01b0*/  UMOV UR5, 0x1 ;  /* 0x0000000100057882 */ /* 0x000fe20000000000 */
[----:B------:R-:W-:Y:S02]  /*01c0*/  UMOV UR6, 0x6 ;  /* 0x0000000600067882 */ /* 0x000fe40000000000 */
[----:B------:R-:W-:-:S04]  /*01d0*/  UIADD3 UR6, -UR6, 0x100000, URZ ;  /* 0x0010000006067890 */ /* 0x000fc8000fffe13f */
[----:B------:R-:W-:Y:S02]  /*01e0*/  USHF.L.U32 UR7, UR6, 0xb, URZ ;  /* 0x0000000b06077899 */ /* 0x000fe4000800063f */
[----:B------:R-:W-:Y:S02]  /*01f0*/  USHF.L.U32 UR6, UR6, 0x1, URZ ;  /* 0x0000000106067899 */ /* 0x000fe4000800063f */
[----:B0-----:R-:W-:Y:S02]  /*0200*/  ULEA UR8, UR8, UR4, 0x18 ;  /* 0x0000000408087291 */ /* 0x001fe4000f8ec03f */
[----:B------:R-:W-:-:S04]  /*0210*/  UIADD3 UR4, -UR5, 0x100000, URZ ;  /* 0x0010000005047890 */ /* 0x000fc8000fffe13f */
[----:B------:R-:W-:Y:S02]  /*0220*/  USHF.L.U32 UR5, UR4, 0xb, URZ ;  /* 0x0000000b04057899 */ /* 0x000fe4000800063f */
[----:B------:R-:W-:Y:S01]  /*0230*/  USHF.L.U32 UR4, UR4, 0x1, URZ ;  /* 0x0000000104047899 */ /* 0x000fe2000800063f */
[----:B------:R-:W0:Y:S11]  /*0240*/  FENCE.VIEW.ASYNC.S ;  /* 0x00000000000073c6 */ /* 0x000e360000000000 */
[----:B0-----:R0:W1:Y:S01]  /*0250*/  SYNCS.EXCH.64 URZ, [UR8], UR4 ;  /* 0x00000004083f75b2 */ /* 0x0010620008000100 */
[----:B------:R0:W2:Y:S01]  /*0260*/  SYNCS.EXCH.64 URZ, [UR8+0x48], UR6 ;  /* 0x00004806083f75b2 */ /* 0x0000a20008000100 */
[----:B------:R0:W3:Y:S01]  /*0270*/  SYNCS.EXCH.64 URZ, [UR8+0x8], UR4 ;  /* 0x00000804083f75b2 */ /* 0x0000e20008000100 */
[----:B------:R0:W4:Y:S01]  /*0280*/  SYNCS.EXCH.64 URZ, [UR8+0x50], UR6 ;  /* 0x00005006083f75b2 */ /* 0x0001220008000100 */
[----:B------:R0:W0:Y:S01]  /*0290*/  SYNCS.EXCH.64 URZ, [UR8+0x10], UR4 ;  /* 0x00001004083f75b2 */ /* 0x0000220008000100 */
        /* <DEDUP_REMOVED lines=13> */
[----:B------:R-:W-:Y:S01]  /*0370*/  NOP ;  /* 0x0000000000007918 */ /* 0x000fe20000000000 */
.L_x_3:
[----:B0-----:R-:W-:Y:S05]  /*0380*/  BSYNC B0 ;  /* 0x0000000000007941 */ /* 0x001fea0003800000 */
.L_x_2:
[----:B------:R-:W-:Y:S01]  /*0390*/  SHF.R.S32.HI R7, RZ, 0x1f, R18 ;  /* 0x0000001fff077819 */ /* 0x000fe20000011412 */
[----:B------:R-:W0:Y:S01]  /*03a0*/  SHFL.IDX PT, R0, R0, RZ, 0x1f ;  /* 0x00001fff00007589 */ /* 0x000e2200000e0000 */
[----:B------:R-:W5:Y:S01]  /*03b0*/  S2UR UR8, SR_CTAID.X ;  /* 0x00000000000879c3 */ /* 0x000f620000002500 */
[----:B------:R-:W-:Y:S02]  /*03c0*/  ELECT P0, URZ, PT ;  /* 0x00000000003f782f */ /* 0x000fe40003800000 */
[----:B------:R-:W-:Y:S01]  /*03d0*/  LEA.HI R7, R7, R18, RZ, 0x7 ;  /* 0x0000001207077211 */ /* 0x000fe200078f38ff */
[----:B------:R-:W1:Y:S01]  /*03e0*/  S2R R4, SR_CTAID.Y ;  /* 0x0000000000047919 */ /* 0x000e620000002600 */
[----:B------:R-:W-:Y:S01]  /*03f0*/  SHF.R.S32.HI R8, RZ, 0x1f, R3 ;  /* 0x0000001fff087819 */ /* 0x000fe20000011403 */
[----:B------:R-:W-:Y:S01]  /*0400*/  ULDC UR4, c[0x0][0x150] ;  /* 0x0000540000047ab9 */ /* 0x000fe20000000800 */
[----:B------:R-:W-:Y:S01]  /*0410*/  LOP3.LUT R7, R7, 0xffffff80, RZ, 0xc0, !PT ;  /* 0xffffff8007077812 */ /* 0x000fe200078ec0ff */
[----:B------:R-:W-:Y:S01]  /*0420*/  NOP ;  /* 0x0000000000007918 */ /* 0x000fe20000000000 */
[----:B------:R-:W-:Y:S01]  /*0430*/  LEA.HI R8, R8, R3, RZ, 0x2 ;  /* 0x0000000308087211 */ /* 0x000fe200078f10ff */
[----:B------:R-:W2:Y:S01]  /*0440*/  LDC R10, c[0x0][0x144] ;  /* 0x00005100ff0a7b82 */ /* 0x000ea20000000800 */
[----:B------:R-:W-:Y:S01]  /*0450*/  NOP ;  /* 0x0000000000007918 */ /* 0x000fe20000000000 */
[----:B------:R-:W-:Y:S01]  /*0460*/  IMAD.IADD R6, R18, 0x1, -R7 ;  /* 0x0000000112067824 */ /* 0x000fe200078e0a07 */
[----:B------:R-:W-:Y:S01]  /*0470*/  LOP3.LUT R8, R8, 0x3ffffffc, RZ, 0xc0, !PT ;  /* 0x3ffffffc08087812 */ /* 0x000fe200078ec0ff */
[----:B------:R-:W-:Y:S01]  /*0480*/  IMAD.MOV.U32 R22, RZ, RZ, 0x1 ;  /* 0x00000001ff167424 */ /* 0x000fe200078e00ff */
[----:B------:R-:W-:-:S02]  /*0490*/  ISETP.NE.AND P3, PT, R5, RZ, PT ;  /* 0x000000ff0500720c */ /* 0x000fc40003f65270 */
[----:B------:R-:W-:Y:S01]  /*04a0*/  SHF.R.S32.HI R7, RZ, 0x1f, R6 ;  /* 0x0000001fff077819 */ /* 0x000fe20000011406 */
[----:B------:R-:W-:Y:S01]  /*04b0*/  IMAD.IADD R8, R3, 0x1, -R8 ;  /* 0x0000000103087824 */ /* 0x000fe200078e0a08 */
[----:B------:R-:W3:Y:S02]  /*04c0*/  LDC R13, c[0x0][0x140] ;  /* 0x00005000ff0d7b82 */ /* 0x000ee40000000800 */
[----:B------:R-:W-:Y:S02]  /*04d0*/  LEA.HI R7, R7, R6, RZ, 0x3 ;  /* 0x0000000607077211 */ /* 0x000fe400078f18ff */
[----:B0-----:R-:W-:Y:S02]  /*04e0*/  ISETP.NE.OR P0, PT, R0, RZ, !P0 ;  /* 0x000000ff0000720c */ /* 0x001fe40004705670 */
[--C-:B------:R-:W-:Y:S02]  /*04f0*/  SHF.R.S32.HI R0, RZ, 0x3, R7.reuse ;  /* 0x00000003ff007819 */ /* 0x100fe40000011407 */
[----:B------:R-:W-:-:S02]  /*0500*/  SHF.R.S32.HI R7, RZ, 0x1f, R7 ;  /* 0x0000001fff077819 */ /* 0x000fc40000011407 */
[----:B-----5:R-:W-:Y:S02]  /*0510*/  I2FP.F32.U32 R9, UR8 ;  /* 0x0000000800097c45 */ /* 0x020fe40008201000 */
[----:B------:R-:W-:-:S03]  /*0520*/  LEA.HI R7, R7, R0, RZ, 0x2 ;  /* 0x0000000007077211 */ /* 0x000fc600078f10ff */
[----:B------:R-:W-:Y:S01]  /*0530*/  FMUL R9, R9, UR4 ;  /* 0x0000000409097c20 */ /* 0x000fe20008400000 */
[----:B------:R-:W-:Y:S01]  /*0540*/  LOP3.LUT R7, R7, 0xfffffffc, RZ, 0xc0, !PT ;  /* 0xfffffffc07077812 */ /* 0x000fe200078ec0ff */
[----:B------:R-:W-:Y:S01]  /*0550*/  VOTEU.ALL UP0, P0 ;  /* 0x00000000003f7886 */ /* 0x000fe20000000000 */
[----:B-1----:R-:W-:Y:S01]  /*0560*/  I2FP.F32.U32 R3, R4 ;  /* 0x0000000400037245 */ /* 0x002fe20000201000 */
[----:B------:R-:W-:Y:S01]  /*0570*/  ULDC UR4, c[0x0][0x154] ;  /* 0x0000550000047ab9 */ /* 0x000fe20000000800 */
[----:B------:R-:W-:Y:S01]  /*0580*/  VOTEU.ALL UP1, P0 ;  /* 0x00000000003f7886 */ /* 0x000fe20000020000 */
[----:B------:R-:W0:Y:S01]  /*0590*/  F2I.U32.TRUNC.NTZ R9, R9 ;  /* 0x0000000900097305 */ /* 0x000e22000020f000 */
[----:B------:R-:W-:Y:S01]  /*05a0*/  IMAD.IADD R7, R0, 0x1, -R7 ;  /* 0x0000000100077824 */ /* 0x000fe200078e0a07 */
[----:B------:R-:W1:Y:S01]  /*05b0*/  @!UP0 S2UR UR7, SR_CgaCtaId ;  /* 0x00000000000789c3 */ /* 0x000e620000008800 */
[----:B------:R-:W-:Y:S01]  /*05c0*/  FMUL R12, R3, UR4 ;  /* 0x00000004030c7c20 */ /* 0x000fe20008400000 */
[----:B------:R-:W-:Y:S01]  /*05d0*/  UMOV UR4, 0x20 ;  /* 0x0000002000047882 */ /* 0x000fe20000000000 */
[----:B------:R-:W-:Y:S01]  /*05e0*/  IMAD R8, R8, 0x4, R7 ;  /* 0x0000000408087824 */ /* 0x000fe200078e0207 */
[----:B------:R-:W-:Y:S01]  /*05f0*/  @!UP0 UMOV UR6, 0x400 ;  /* 0x0000040000068882 */ /* 0x000fe20000000000 */
[----:B------:R-:W-:-:S04]  /*0600*/  @!UP0 UIADD3 UR4, -UR4, 0x100000, URZ ;  /* 0x0010000004048890 */ /* 0x000fc8000fffe13f */
[----:B------:R-:W-:Y:S02]  /*0610*/  @!UP0 USHF.L.U32 UR5, UR4, 0xb, URZ ;  /* 0x0000000b04058899 */ /* 0x000fe4000800063f */
[----:B------:R-:W-:Y:S01]  /*0620*/  @!UP0 USHF.L.U32 UR4, UR4, 0x1, URZ ;  /* 0x0000000104048899 */ /* 0x000fe2000800063f */
[----:B---3--:R-:W-:Y:S01]  /*0630*/  ISETP.EQ.U32.AND P2, PT, R13, 0x1, PT ;  /* 0x000000010d00780c */ /* 0x008fe20003f42070 */
[----:B------:R-:W3:Y:S01]  /*0640*/  F2I.U32.TRUNC.NTZ R12, R12 ;  /* 0x0000000c000c7305 */ /* 0x000ee2000020f000 */
[----:B------:R-:W-:Y:S01]  /*0650*/  LEA.HI R0, R8, R8, RZ, 0x1 ;  /* 0x0000000808007211 */ /* 0x000fe200078f08ff */
[----:B------:R-:W5:Y:S03]  /*0660*/  LDC R7, c[0x0][0x148] ;  /* 0x00005200ff077b82 */ /* 0x000f660000000800 */
[----:B------:R-:W-:Y:S01]  /*0670*/  LOP3.LUT R11, R0, 0xfffffffe, RZ, 0xc0, !PT ;  /* 0xfffffffe000b7812 */ /* 0x000fe200078ec0ff */
[----:B0-----:R-:W-:Y:S01]  /*0680*/  IMAD.MOV R15, RZ, RZ, -R9 ;  /* 0x000000ffff0f7224 */ /* 0x001fe200078e0a09 */
[----:B------:R-:W-:-:S03]  /*0690*/  SHF.R.S32.HI R9, RZ, 0x1f, R2 ;  /* 0x0000001fff097819 */ /* 0x000fc60000011402 */
[----:B--2---:R-:W-:Y:S01]  /*06a0*/  IMAD R3, R10, R15, UR8 ;  /* 0x000000080a037e24 */ /* 0x004fe2000f8e020f */
[----:B------:R-:W-:Y:S01]  /*06b0*/  LEA.HI R9, R9, R2, RZ, 0x2 ;  /* 0x0000000209097211 */ /* 0x000fe200078f10ff */
[C---:B------:R-:W-:Y:S02]  /*06c0*/  IMAD.IADD R0, R8.reuse, 0x1, -R11 ;  /* 0x0000000108007824 */ /* 0x040fe400078e0a0b */
[----:B------:R-:W-:Y:S01]  /*06d0*/  IMAD.SHL.U32 R11, R8, 0x4, RZ ;  /* 0x00000004080b7824 */ /* 0x000fe200078e00ff */
[----:B------:R-:W-:Y:S01]  /*06e0*/  LOP3.LUT R9, R9, 0xfffffffc, RZ, 0xc0, !PT ;  /* 0xfffffffc09097812 */ /* 0x000fe200078ec0ff */
[----:B---3--:R-:W-:Y:S01]  /*06f0*/  IMAD.MOV R21, RZ, RZ, -R12 ;  /* 0x000000ffff157224 */ /* 0x008fe200078e0a0c */
[----:B------:R-:W-:Y:S01]  /*0700*/  ISETP.NE.AND P4, PT, R0, R3, PT ;  /* 0x000000030000720c */ /* 0x000fe20003f85270 */
[----:B-1----:R-:W-:Y:S01]  /*0710*/  @!UP0 ULEA UR6, UR7, UR6, 0x18 ;  /* 0x0000000607068291 */ /* 0x002fe2000f8ec03f */
[----:B------:R-:W-:Y:S01]  /*0720*/  LOP3.LUT R152, R8, 0xc, R11, 0x78, !PT ;  /* 0x0000000c08987812 */ /* 0x000fe200078e780b */
[----:B------:R-:W-:Y:S01]  /*0730*/  IMAD.IADD R0, R2, 0x1, -R9 ;  /* 0x0000000102007824 */ /* 0x000fe200078e0a09 */
[----:B------:R-:W-:Y:S01]  /*0740*/  VOTEU.ALL UP0, P0 ;  /* 0x00000000003f7886 */ /* 0x000fe20000000000 */
[----:B------:R-:W-:Y:S01]  /*0750*/  LOP3.LUT P0, RZ, R6, 0x7, RZ, 0xc0, !PT ;  /* 0x0000000706ff7812 */ /* 0x000fe2000780c0ff */
[----:B------:R-:W-:-:S02]  /*0760*/  VIADD R6, R5, 0xffffffff ;  /* 0xffffffff05067836 */ /* 0x000fc40000000000 */
[----:B------:R-:W-:Y:S01]  /*0770*/  ISETP.NE.AND P1, PT, R0, 0x3, PT ;  /* 0x000000030000780c */ /* 0x000fe20003f25270 */
[----:B-----5:R-:W-:Y:S01]  /*0780*/  IMAD R9, R7, R21, R4 ;  /* 0x0000001507097224 */ /* 0x020fe200078e0204 */
[----:B------:R-:W-:Y:S02]  /*0790*/  ISETP.LT.U32.AND P0, PT, R152, 0x4, !P0 ;  /* 0x000000049800780c */ /* 0x000fe40004701070 */
[----:B------:R-:W-:Y:S01]  /*07a0*/  ISETP.EQ.OR P1, PT, R0, RZ, !P1 ;  /* 0x000000ff0000720c */ /* 0x000fe20004f22670 */
[----:B------:R-:W0:Y:S02]  /*07b0*/  FENCE.VIEW.ASYNC.S ;  /* 0x00000000000073c6 */ /* 0x000e240000000000 */
[----:B0-----:R0:W1:Y:S01]  /*07c0*/  @!UP0 SYNCS.EXCH.64 URZ, [UR6+0xa0], UR4 ;  /* 0x0000a004063f85b2 */ /* 0x0010620008000100 */
[----:B------:R-:W-:Y:S02]  /*07d0*/  @P4 LEA.HI R2, R152, R152, RZ, 0x1 ;  /* 0x0000009898024211 */ /* 0x000fe400078f08ff */
[----:B------:R-:W-:-:S02]  /*07e0*/  ISETP.EQ.AND P1, PT, R5, RZ, P1 ;  /* 0x000000ff0500720c */ /* 0x000fc40000f22270 */
[----:B------:R-:W-:Y:S02]  /*07f0*/  @P4 SHF.R.S32.HI R2, RZ, 0x1, R2 ;  /* 0x00000001ff024819 */ /* 0x000fe40000011402 */
[----:B------:R-:W-:Y:S02]  /*0800*/  ISETP.GE.U32.AND P6, PT, R6, 0x2, PT ;  /* 0x000000020600780c */ /* 0x000fe40003fc6070 */
[----:B------:R-:W-:Y:S02]  /*0810*/  @P4 ISETP.NE.AND P5, PT, R2, R9, PT ;  /* 0x000000090200420c */ /* 0x000fe40003fa5270 */
[----:B------:R-:W-:Y:S02]  /*0820*/  SEL R9, RZ, 0x1, !P0 ;  /* 0x00000001ff097807 */ /* 0x000fe40004000000 */
[----:B------:R-:W-:Y:S02]  /*0830*/  @P4 SEL R22, RZ, 0x1, P5 ;  /* 0x00000001ff164807 */ /* 0x000fe40002800000 */
[----:B------:R-:W-:Y:S01]  /*0840*/  SEL R19, RZ, 0x1, !P1 ;  /* 0x00000001ff137807 */ /* 0x000fe20004800000 */
[----:B------:R0:W2:Y:S01]  /*0850*/  @!UP1 SYNCS.EXCH.64 URZ, [UR6+0xa8], UR4 ;  /* 0x0000a804063f95b2 */ /* 0x0000a20008000100 */
[----:B------:R-:W-:Y:S01]  /*0860*/  LOP3.LUT R22, R22, R9, RZ, 0xc0, !PT ;  /* 0x0000000916167212 */ /* 0x000fe200078ec0ff */
[----:B------:R-:W-:Y:S01]  /*0870*/  NOP ;  /* 0x0000000000007918 */ /* 0x000fe20000000000 */
[----:B------:R-:W-:Y:S01]  /*0880*/  SEL R19, R19, 0x2, P6 ;  /* 0x0000000213137807 */ /* 0x000fe20003000000 */
[----:B------:R-:W-:Y:S06]  /*0890*/  @!P2 BRA `(.L_x_4) ;  /* 0x000000000008a947 */ /* 0x000fec0003800000 */
[----:B-12-4-:R-:W-:Y:S01]  /*08a0*/  UCGABAR_ARV ;  /* 0x00000000000079c7 */ /* 0x016fe20008000000 */
[----:B------:R-:W-:Y:S05]  /*08b0*/  BRA `(.L_x_5) ;  /* 0x0000000000047947 */ /* 0x000fea0003800000 */
.L_x_4:
[----:B-12-4-:R-:W-:Y:S01]  /*08c0*/  NOP ;  /* 0x0000000000007918 */ /* 0x016fe20000000000 */
.L_x_5:
[----:B------:R-:W1:Y:S01]  /*08d0*/  LDC R2, c[0x0][0x65c] ;  /* 0x00019700ff027b82 */ /* 0x000e620000000800 */
[----:B------:R-:W-:Y:S01]  /*08e0*/  MOV R9, RZ ;  /* 0x000000ff00097202 */ /* 0x000fe20000000f00 */
[----:B------:R-:W-:Y:S01]  /*08f0*/  IMAD.U32 R8, RZ, RZ, UR8 ;  /* 0x00000008ff087e24 */ /* 0x000fe2000f8e00ff */
[----:B-1----:R-:W-:-:S04]  /*0900*/  ISETP.NE.AND P1, PT, R2, 0x1, PT ;  /* 0x000000010200780c */ /* 0x002fc80003f25270 */
[----:B------:R-:W-:-:S09]  /*0910*/  P2R R5, PR, RZ, 0x2 ;  /* 0x00000002ff057803 */ /* 0x000fd20000000000 */
[----:B------:R-:W1:Y:S01]  /*0920*/  @P1 LDC R17, c[0x0][0x10] ;  /* 0x00000400ff111b82 */ /* 0x000e620000000800 */
[----:B------:R-:W-:Y:S02]  /*0930*/  @P1 IMAD.MOV.U32 R5, RZ, RZ, RZ ;  /* 0x000000ffff051224 */ /* 0x000fe400078e00ff */
[----:B------:R-:W-:-:S05]  /*0940*/  @P1 IMAD.MOV.U32 R13, RZ, RZ, RZ ;  /* 0x000000ffff0d1224 */ /* 0x000fca00078e00ff */
[----:B------:R-:W2:Y:S01]  /*0950*/  @!P1 LDC R11, c[0x0][0xc] ;  /* 0x00000300ff0b9b82 */ /* 0x000ea20000000800 */
[----:B-1----:R-:W-:-:S04]  /*0960*/  @P1 IMAD.WIDE.U32 R16, R17, UR8, R4 ;  /* 0x0000000811101c25 */ /* 0x002fc8000f8e0004 */
[----:B------:R-:W-:Y:S02]  /*0970*/  @P1 IMAD.IADD R17, R17, 0x1, R13 ;  /* 0x0000000111111824 */ /* 0x000fe400078e020d */
[----:B--2---:R-:W-:-:S04]  /*0980*/  @!P1 IMAD.WIDE.U32 R8, R4, R11, R8 ;  /* 0x0000000b04089225 */ /* 0x004fc800078e0008 */
[----:B------:R-:W-:Y:S02]  /*0990*/  @!P1 IMAD.MOV.U32 R16, RZ, RZ, R8 ;  /* 0x000000ffff109224 */ /* 0x000fe400078e0008 */
[----:B------:R-:W-:Y:S01]  /*09a0*/  @!P1 IMAD.MOV.U32 R17, RZ, RZ, R9 ;  /* 0x000000ffff119224 */ /* 0x000fe200078e0009 */
[----:B------:R-:W-:Y:S06]  /*09b0*/  @!P2 BRA `(.L_x_6) ;  /* 0x00000000000ca947 */ /* 0x000fec0003800000 */
[----:B------:R-:W-:Y:S01]  /*09c0*/  UCGABAR_WAIT ;  /* 0x0000000000007dc7 */ /* 0x000fe20008000000 */
[----:B------:R-:W-:Y:S01]  /*09d0*/  CCTL.IVALL ;  /* 0x00000000ff00798f */ /* 0x000fe20002000000 */
[----:B------:R-:W-:Y:S05]  /*09e0*/  BRA `(.L_x_7) ;  /* 0x0000000000047947 */ /* 0x000fea0003800000 */
.L_x_6:
[----:B------:R-:W-:Y:S06]  /*09f0*/  BAR.SYNC.DEFER_BLOCKING 0x0 ;  /* 0x0000000000007b1d */ /* 0x000fec0000010000 */
.L_x_7:
[----:B------:R-:W-:Y:S05]  /*0a00*/  @!P3 BRA `(.L_x_8) ;  /* 0x000000a000c4b947 */ /* 0x000fea0003800000 */
[----:B------:R-:W-:-:S13]  /*0a10*/  ISETP.GT.U32.AND P0, PT, R6, 0x1, PT ;  /* 0x000000010600780c */ /* 0x000fda0003f04070 */
[----:B0-----:R-:W-:Y:S05]  /*0a20*/  @P0 EXIT ;  /* 0x000000000000094d */ /* 0x001fea0003800000 */
[----:B------:R-:W-:Y:S01]  /*0a30*/  ULDC.64 UR4, c[0x0][0x650] ;  /* 0x0001940000047ab9 */ /* 0x000fe20000000a00 */
[----:B------:R-:W-:Y:S01]  /*0a40*/  PRMT R0, RZ, 0x7610, R0 ;  /* 0x00007610ff007816 */ /* 0x000fe20000000000 */
[----:B------:R-:W-:Y:S01]  /*0a50*/  IMAD.MOV.U32 R153, RZ, RZ, -0x1 ;  /* 0xffffffffff997424 */ /* 0x000fe200078e00ff */
[----:B------:R-:W-:Y:S01]  /*0a60*/  ISETP.GE.U32.AND P0, PT, R16, UR4, PT ;  /* 0x0000000410007c0c */ /* 0x000fe2000bf06070 */
[----:B------:R-:W-:Y:S02]  /*0a70*/  IMAD.MOV.U32 R154, RZ, RZ, -0x1 ;  /* 0xffffffffff9a7424 */ /* 0x000fe400078e00ff */
[----:B------:R-:W-:Y:S01]  /*0a80*/  IMAD.MOV.U32 R23, RZ, RZ, -0x1 ;  /* 0xffffffffff177424 */ /* 0x000fe200078e00ff */
[----:B------:R-:W-:-:S13]  /*0a90*/  ISETP.GE.U32.AND.EX P0, PT, R17, UR5, PT, P0 ;  /* 0x0000000511007c0c */ /* 0x000fda000bf06100 */
[----:B------:R-:W-:Y:S05]  /*0aa0*/  @P0 BRA `(.L_x_9) ;  /* 0x00000004002c0947 */ /* 0x000fea0003800000 */
[----:B------:R-:W0:Y:S01]  /*0ab0*/  LDC.64 R24, c[0x0][0x628] ;  /* 0x00018a00ff187b82 */ /* 0x000e220000000a00 */
[----:B------:R-:W-:Y:S02]  /*0ac0*/  IMAD.MOV.U32 R8, RZ, RZ, R16 ;  /* 0x000000ffff087224 */ /* 0x000fe400078e0010 */
[----:B------:R-:W-:-:S05]  /*0ad0*/  IMAD.MOV.U32 R9, RZ, RZ, R17 ;  /* 0x000000ffff097224 */ /* 0x000fca00078e0011 */
[----:B------:R-:W1:Y:S08]  /*0ae0*/  LDC R0, c[0x0][0x630] ;  /* 0x00018c00ff007b82 */ /* 0x000e700000000800 */
[----:B------:R-:W2:Y:S01]  /*0af0*/  LDC.64 R26, c[0x0][0x620] ;  /* 0x00018800ff1a7b82 */ /* 0x000ea20000000a00 */
[----:B0-----:R-:W-:-:S04]  /*0b00*/  ISETP.NE.U32.AND P0, PT, R24, RZ, PT ;  /* 0x000000ff1800720c */ /* 0x001fc80003f05070 */
[----:B------:R-:W-:-:S13]  /*0b10*/  ISETP.NE.AND.EX P0, PT, R25, RZ, PT, P0 ;  /* 0x000000ff1900720c */ /* 0x000fda0003f05300 */
[----:B-12---:R-:W-:Y:S05]  /*0b20*/  @!P0 BRA `(.L_x_10) ;  /* 0x0000000000288947 */ /* 0x006fea0003800000 */
[----:B------:R-:W0:Y:S02]  /*0b30*/  LDC R13, c[0x0][0x634] ;  /* 0x00018d00ff0d7b82 */ /* 0x000e240000000800 */
[----:B0-----:R-:W-:-:S05]  /*0b40*/  IADD3 R13, P0, R16, R13, RZ ;  /* 0x0000000d100d7210 */ /* 0x001fca0007f1e0ff */
[----:B------:R-:W-:-:S04]  /*0b50*/  IMAD.X R15, RZ, RZ, R17, P0 ;  /* 0x000000ffff0f7224 */ /* 0x000fc800000e0611 */
[----:B------:R-:W-:-:S04]  /*0b60*/  IMAD.WIDE.U32 R8, R15, R24, RZ ;  /* 0x000000180f087225 */ /* 0x000fc800078e00ff */
[----:B------:R-:W-:-:S04]  /*0b70*/  IMAD.WIDE.U32 R10, P0, R13, R25, R8 ;  /* 0x000000190d0a7225 */ /* 0x000fc80007800008 */
[----:B------:R-:W-:-:S04]  /*0b80*/  IMAD.WIDE.U32 R8, R13, R24, RZ ;  /* 0x000000180d087225 */ /* 0x000fc800078e00ff */
[----:B------:R-:W-:Y:S01]  /*0b90*/  IMAD.X R13, RZ, RZ, RZ, P0 ;  /* 0x000000ffff0d7224 */ /* 0x000fe200000e06ff */
[----:B------:R-:W-:Y:S01]  /*0ba0*/  IADD3 RZ, P0, R9, R10, RZ ;  /* 0x0000000a09ff7210 */ /* 0x000fe20007f1e0ff */
[----:B------:R-:W-:-:S04]  /*0bb0*/  IMAD.MOV.U32 R12, RZ, RZ, R11 ;  /* 0x000000ffff0c7224 */ /* 0x000fc800078e000b */
[----:B------:R-:W-:-:S08]  /*0bc0*/  IMAD.WIDE.U32.X R8, R15, R25, R12, P0 ;  /* 0x000000190f087225 */ /* 0x000fd000000e040c */
.L_x_10:
[----:B------:R-:W0:Y:S01]  /*0bd0*/  LDC.64 R24, c[0x0][0x640] ;  /* 0x00019000ff187b82 */ /* 0x000e220000000a00 */
[-CC-:B------:R-:W-:Y:S01]  /*0be0*/  SHF.R.U64 R28, R8, R0.reuse, R9.reuse ;  /* 0x00000000081c7219 */ /* 0x180fe20000001209 */
[----:B------:R-:W-:Y:S01]  /*0bf0*/  IMAD R30, R7, R21, R4 ;  /* 0x00000015071e7224 */ /* 0x000fe200078e0204 */
[----:B------:R-:W-:Y:S02]  /*0c00*/  SHF.R.U32.HI R0, RZ, R0, R9 ;  /* 0x00000000ff007219 */ /* 0x000fe40000011609 */
[----:B------:R-:W-:Y:S02]  /*0c10*/  IADD3 R5, P0, RZ, -R28, RZ ;  /* 0x8000001cff057210 */ /* 0x000fe40007f1e0ff */
[----:B------:R-:W-:Y:S01]  /*0c20*/  MOV R21, 0x1 ;  /* 0x0000000100157802 */ /* 0x000fe20000000f00 */
[----:B------:R-:W1:Y:S02]  /*0c30*/  LDC R6, c[0x0][0x618] ;  /* 0x00018600ff067b82 */ /* 0x000e640000000800 */
[----:B------:R-:W-:-:S04]  /*0c40*/  IMAD.X R9, RZ, RZ, ~R0, P0 ;  /* 0x000000ffff097224 */ /* 0x000fc800000e0e00 */
[-C--:B------:R-:W-:Y:S02]  /*0c50*/  IMAD R0, R9, R26.reuse, RZ ;  /* 0x0000001a09007224 */ /* 0x080fe400078e02ff */
[----:B------:R-:W2:Y:S01]  /*0c60*/  LDC R11, c[0x0][0x608] ;  /* 0x00018200ff0b7b82 */ /* 0x000ea20000000800 */
[----:B------:R-:W-:-:S04]  /*0c70*/  IMAD.WIDE.U32 R8, R5, R26, R16 ;  /* 0x0000001a05087225 */ /* 0x000fc800078e0010 */
[----:B------:R-:W-:-:S03]  /*0c80*/  IMAD R5, R5, R27, R0 ;  /* 0x0000001b05057224 */ /* 0x000fc600078e0200 */
[----:B------:R-:W3:Y:S01]  /*0c90*/  LDC R12, c[0x0][0x658] ;  /* 0x00019600ff0c7b82 */ /* 0x000ee20000000800 */
[----:B0-----:R-:W-:Y:S01]  /*0ca0*/  ISETP.NE.U32.AND P0, PT, R24, RZ, PT ;  /* 0x000000ff1800720c */ /* 0x001fe20003f05070 */
[----:B------:R-:W-:Y:S02]  /*0cb0*/  IMAD.IADD R5, R9, 0x1, R5 ;  /* 0x0000000109057824 */ /* 0x000fe400078e0205 */
[----:B------:R-:W-:Y:S01]  /*0cc0*/  IMAD.MOV.U32 R9, RZ, RZ, -0x1 ;  /* 0xffffffffff097424 */ /* 0x000fe200078e00ff */
[----:B------:R-:W-:-:S03]  /*0cd0*/  ISETP.NE.AND.EX P0, PT, R25, RZ, PT, P0 ;  /* 0x000000ff1900720c */ /* 0x000fc60003f05300 */
[----:B------:R-:W0:Y:S01]  /*0ce0*/  LDC R15, c[0x0][0x600] ;  /* 0x00018000ff0f7b82 */ /* 0x000e220000000800 */
[-CC-:B-1----:R-:W-:Y:S02]  /*0cf0*/  SHF.R.U64 R13, R8, R6.reuse, R5.reuse ;  /* 0x00000006080d7219 */ /* 0x182fe40000001205 */
[----:B------:R-:W-:-:S05]  /*0d00*/  SHF.R.U32.HI R0, RZ, R6, R5 ;  /* 0x00000006ff007219 */ /* 0x000fca0000011605 */
[----:B------:R-:W1:Y:S01]  /*0d10*/  LDC R14, c[0x0][0x648] ;  /* 0x00019200ff0e7b82 */ /* 0x000e620000000800 */
[-CC-:B--2---:R-:W-:Y:S02]  /*0d20*/  SHF.R.U64 R27, R13, R11.reuse, R0.reuse ;  /* 0x0000000b0d1b7219 */ /* 0x184fe40000001200 */
[----:B------:R-:W-:-:S05]  /*0d30*/  SHF.R.U32.HI R5, RZ, R11, R0 ;  /* 0x0000000bff057219 */ /* 0x000fca0000011600 */
[----:B------:R-:W2:Y:S01]  /*0d40*/  LDC R20, c[0x0][0x638] ;  /* 0x00018e00ff147b82 */ /* 0x000ea20000000800 */
[-CC-:B---3--:R-:W-:Y:S02]  /*0d50*/  SHF.R.U64 R26, R27, R12.reuse, R5.reuse ;  /* 0x0000000c1b1a7219 */ /* 0x188fe40000001205 */
[-C--:B------:R-:W-:Y:S02]  /*0d60*/  SHF.L.U32 R0, R9, R12.reuse, RZ ;  /* 0x0000000c09007219 */ /* 0x080fe400000006ff */
[----:B------:R-:W-:Y:S01]  /*0d70*/  SHF.R.U32.HI R5, RZ, R12, R5 ;  /* 0x0000000cff057219 */ /* 0x000fe20000011605 */
[----:B------:R-:W-:Y:S01]  /*0d80*/  IMAD.MOV.U32 R4, RZ, RZ, R26 ;  /* 0x000000ffff047224 */ /* 0x000fe200078e001a */
[----:B------:R-:W-:Y:S01]  /*0d90*/  LOP3.LUT R10, RZ, R0, RZ, 0x33, !PT ;  /* 0x00000000ff0a7212 */ /* 0x000fe200078e33ff */
[----:B------:R-:W3:Y:S01]  /*0da0*/  LDC R23, c[0x0][0x610] ;  /* 0x00018400ff177b82 */ /* 0x000ee20000000800 */
[----:B------:R-:W-:Y:S05]  /*0db0*/  @!P0 BRA `(.L_x_11) ;  /* 0x0000000000288947 */ /* 0x000fea0003800000 */
[----:B------:R-:W4:Y:S02]  /*0dc0*/  LDC R9, c[0x0][0x64c] ;  /* 0x00019300ff097b82 */ /* 0x000f240000000800 */
[----:B----4-:R-:W-:-:S05]  /*0dd0*/  IADD3 R9, P0, R26, R9, RZ ;  /* 0x000000091a097210 */ /* 0x010fca0007f1e0ff */
        /* <DEDUP_REMOVED lines=8> */
.L_x_11:
[----:B-1----:R-:W-:Y:S01]  /*0e60*/  SHF.R.U64 R4, R4, R14, R5 ;  /* 0x0000000e04047219 */ /* 0x002fe20000001205 */
[----:B0-----:R-:W-:Y:S01]  /*0e70*/  VIADD R6, R15, 0xffffffff ;  /* 0xffffffff0f067836 */ /* 0x001fe20000000000 */
[----:B------:R-:W-:Y:S02]  /*0e80*/  SHF.L.U32 R0, R21, R12, RZ ;  /* 0x0000000c15007219 */ /* 0x000fe400000006ff */
[----:B------:R-:W-:Y:S01]  /*0e90*/  LOP3.LUT R5, R27, R10, RZ, 0xc0, !PT ;  /* 0x0000000a1b057212 */ /* 0x000fe200078ec0ff */
[----:B------:R-:W-:Y:S01]  /*0ea0*/  IMAD.MOV R7, RZ, RZ, -R4 ;  /* 0x000000ffff077224 */ /* 0x000fe200078e0a04 */
[----:B------:R-:W-:Y:S02]  /*0eb0*/  SEL R3, R3, R30, !P1 ;  /* 0x0000001e03037207 */ /* 0x000fe40004800000 */
[----:B------:R-:W-:Y:S01]  /*0ec0*/  LOP3.LUT R6, R13, R6, RZ, 0xc0, !PT ;  /* 0x000000060d067212 */ /* 0x000fe200078ec0ff */
[----:B------:R-:W-:Y:S02]  /*0ed0*/  IMAD R4, R0, R4, R5 ;  /* 0x0000000400047224 */ /* 0x000fe400078e0205 */
[----:B--2---:R-:W-:-:S02]  /*0ee0*/  IMAD R0, R7, R20, R26 ;  /* 0x0000001407007224 */ /* 0x004fc400078e021a */
[----:B---3--:R-:W-:Y:S02]  /*0ef0*/  IMAD R3, R4, R23, R3 ;  /* 0x0000001704037224 */ /* 0x008fe400078e0203 */
[----:B------:R-:W-:Y:S02]  /*0f00*/  IMAD.MOV.U32 R5, RZ, RZ, 0x1 ;  /* 0x00000001ff057424 */ /* 0x000fe400078e00ff */
[----:B------:R-:W-:Y:S02]  /*0f10*/  IMAD R4, R0, R15, R6 ;  /* 0x0000000f00047224 */ /* 0x000fe400078e0206 */
[----:B------:R-:W-:Y:S01]  /*0f20*/  IMAD.MOV.U32 R23, RZ, RZ, R28 ;  /* 0x000000ffff177224 */ /* 0x000fe200078e001c */
[----:B------:R-:W-:Y:S02]  /*0f30*/  PRMT R0, R5, 0x7610, R0 ;  /* 0x0000761005007816 */ /* 0x000fe40000000000 */
[----:B------:R-:W-:Y:S02]  /*0f40*/  SEL R154, R4, R3, !P1 ;  /* 0x00000003049a7207 */ /* 0x000fe40004800000 */
[----:B------:R-:W-:-:S07]  /*0f50*/  SEL R153, R3, R4, !P1 ;  /* 0x0000000403997207 */ /* 0x000fce0004800000 */
.L_x_9:
[----:B------:R-:W-:-:S08]  /*0f60*/  NOP ;  /* 0x0000000000007918 */ /* 0x000fd00000000000 */
[----:B------:R-:W0:Y:S02]  /*0f70*/  USETMAXREG.TRY_ALLOC.CTAPOOL UP0, 0xe8 ;  /* 0x000000e8000079c8 */ /* 0x000e240008000600 */
[----:B0-----:R-:W-:-:S13]  /*0f80*/  PLOP3.LUT P0, PT, PT, PT, UP0, 0x80, 0x0 ;  /* 0x000000000000781c */ /* 0x001fda0003f0f008 */
[----:B------:R-:W-:Y:S05]  /*0f90*/  @!P0 BRA `(.L_x_9) ;  /* 0xfffffffc00f08947 */ /* 0x000fea000383ffff */
[----:B------:R-:W-:Y:S01]  /*0fa0*/  ULDC.64 UR4, c[0x0][0x598] ;  /* 0x0001660000047ab9 */ /* 0x000fe20000000a00 */
[----:B------:R-:W-:Y:S01]  /*0fb0*/  ULDC.64 UR36, c[0x0][0x208] ;  /* 0x0000820000247ab9 */ /* 0x000fe20000000a00 */
[----:B------:R-:W-:-:S04]  /*0fc0*/  ISETP.NE.U32.AND P0, PT, RZ, UR4, PT ;  /* 0x00000004ff007c0c */ /* 0x000fc8000bf05070 */
[----:B------:R-:W-:-:S13]  /*0fd0*/  ISETP.NE.AND.EX P0, PT, RZ, UR5, PT, P0 ;  /* 0x00000005ff007c0c */ /* 0x000fda000bf05300 */
[----:B------:R-:W-:Y:S05]  /*0fe0*/  @!P0 BRA `(.L_x_12) ;  /* 0x00000000001c8947 */ /* 0x000fea0003800000 */
[----:B------:R-:W0:Y:S02]  /*0ff0*/  LDC.64 R4, c[0x0][0x598] ;  /* 0x00016600ff047b82 */ /* 0x000e240000000a00 */
[----:B0-----:R-:W2:Y:S02]  /*1000*/  LDG.E.64 R4, desc[UR36][R4.64] ;  /* 0x0000002404047981 */ /* 0x001ea4000c1e1b00 */
[----:B--2---:R-:W-:-:S04]  /*1010*/  ISETP.NE.U32.AND P0, PT, R4, RZ, PT ;  /* 0x000000ff0400720c */ /* 0x004fc80003f05070 */
[----:B------:R-:W-:-:S13]  /*1020*/  ISETP.NE.AND.EX P0, PT, R5, RZ, PT, P0 ;  /* 0x000000ff0500720c */ /* 0x000fda0003f05300 */
[----:B------:R-:W-:Y:S05]  /*1030*/  @!P0 BRA `(.L_x_12) ;  /* 0x0000000000088947 */ /* 0x000fea0003800000 */
[----:B------:R0:W5:Y:S01]  /*1040*/  LD.E R155, desc[UR36][R4.64] ;  /* 0x00000024049b7980 */ /* 0x000162000c101900 */
[----:B------:R-:W-:Y:S05]  /*1050*/  BRA `(.L_x_13) ;  /* 0x0000000000247947 */ /* 0x000fea0003800000 */
.L_x_12:
[----:B------:R-:W-:Y:S02]  /*1060*/  ULDC.64 UR4, c[0x0][0x588] ;  /* 0x0001620000047ab9 */ /* 0x000fe40000000a00 */
[----:B------:R-:W-:-:S04]  /*1070*/  ISETP.NE.U32.AND P0, PT, RZ, UR4, PT ;  /* 0x00000004ff007c0c */ /* 0x000fc8000bf05070 */
[----:B------:R-:W-:-:S13]  /*1080*/  ISETP.NE.AND.EX P0, PT, RZ, UR5, PT, P0 ;  /* 0x00000005ff007c0c */ /* 0x000fda000bf05300 */
[----:B------:R-:W-:Y:S05]  /*1090*/  @!P0 BRA `(.L_x_14) ;  /* 0x00000000000c8947 */ /* 0x000fea0003800000 */
[----:B------:R-:W0:Y:S02]  /*10a0*/  LDC.64 R4, c[0x0][0x588] ;  /* 0x00016200ff047b82 */ /* 0x000e240000000a00 */
[----:B0-----:R1:W5:Y:S01]  /*10b0*/  LDG.E R155, desc[UR36][R4.64] ;  /* 0x00000024049b7981 */ /* 0x001362000c1e1900 */
[----:B------:R-:W-:Y:S05]  /*10c0*/  BRA `(.L_x_13) ;  /* 0x0000000000087947 */ /* 0x000fea0003800000 */
.L_x_14:
[----:B------:R-:W-:Y:S02]  /*10d0*/  ULDC UR4, c[0x0][0x580] ;  /* 0x0001600000047ab9 */ /* 0x000fe40000000800 */
[----:B------:R-:W-:-:S07]  /*10e0*/  IMAD.U32 R155, RZ, RZ, UR4 ;  /* 0x00000004ff9b7e24 */ /* 0x000fce000f8e00ff */
.L_x_13:
[----:B------:R-:W-:Y:S02]  /*10f0*/  ULDC.64 UR4, c[0x0][0x5a0] ;  /* 0x0001680000047ab9 */ /* 0x000fe40000000a00 */
[----:B------:R-:W-:-:S04]  /*1100*/  ISETP.NE.U32.AND P0, PT, RZ, UR4, PT ;  /* 0x00000004ff007c0c */ /* 0x000fc8000bf05070 */
[----:B------:R-:W-:-:S13]  /*1110*/  ISETP.NE.AND.EX P0, PT, RZ, UR5, PT, P0 ;  /* 0x00000005ff007c0c */ /* 0x000fda000bf05300 */
[----:B------:R-:W-:Y:S05]  /*1120*/  @!P0 BRA `(.L_x_15) ;  /* 0x00000000001c8947 */ /* 0x000fea0003800000 */
[----:B01----:R-:W0:Y:S02]  /*1130*/  LDC.64 R4, c[0x0][0x5a0] ;  /* 0x00016800ff047b82 */ /* 0x003e240000000a00 */
[----:B0-----:R-:W2:Y:S02]  /*1140*/  LDG.E.64 R4, desc[UR36][R4.64] ;  /* 0x0000002404047981 */ /* 0x001ea4000c1e1b00 */
[----:B--2---:R-:W-:-:S04]  /*1150*/  ISETP.NE.U32.AND P0, PT, R4, RZ, PT ;  /* 0x000000ff0400720c */ /* 0x004fc80003f05070 */
[----:B------:R-:W-:-:S13]  /*1160*/  ISETP.NE.AND.EX P0, PT, R5, RZ, PT, P0 ;  /* 0x000000ff0500720c */ /* 0x000fda0003f05300 */
[----:B------:R-:W-:Y:S05]  /*1170*/  @!P0 BRA `(.L_x_15) ;  /* 0x0000000000088947 */ /* 0x000fea0003800000 */
[----:B------:R0:W5:Y:S01]  /*1180*/  LD.E R156, desc[UR36][R4.64] ;  /* 0x00000024049c7980 */ /* 0x000162000c101900 */
[----:B------:R-:W-:Y:S05]  /*1190*/  BRA `(.L_x_16) ;  /* 0x0000000000247947 */ /* 0x000fea0003800000 */
.L_x_15:
[----:B------:R-:W-:Y:S02]  /*11a0*/  ULDC.64 UR4, c[0x0][0x590] ;  /* 0x0001640000047ab9 */ /* 0x000fe40000000a00 */
[----:B------:R-:W-:-:S04]  /*11b0*/  ISETP.NE.U32.AND P0, PT, RZ, UR4, PT ;  /* 0x00000004ff007c0c */ /* 0x000fc8000bf05070 */
[----:B------:R-:W-:-:S13]  /*11c0*/  ISETP.NE.AND.EX P0, PT, RZ, UR5, PT, P0 ;  /* 0x00000005ff007c0c */ /* 0x000fda000bf05300 */
[----:B------:R-:W-:Y:S05]  /*11d0*/  @!P0 BRA `(.L_x_17) ;  /* 0x00000000000c8947 */ /* 0x000fea0003800000 */
[----:B------:R-:W2:Y:S02]  /*11e0*/  LDC.64 R156, c[0x0][0x590] ;  /* 0x00016400ff9c7b82 */ /* 0x000ea40000000a00 */
[----:B--2---:R2:W5:Y:S01]  /*11f0*/  LDG.E R156, desc[UR36][R156.64] ;  /* 0x000000249c9c7981 */ /* 0x004562000c1e1900 */
[----:B------:R-:W-:Y:S05]  /*1200*/  BRA `(.L_x_16) ;  /* 0x0000000000087947 */ /* 0x000fea0003800000 */
.L_x_17:
[----:B------:R-:W-:Y:S02]  /*1210*/  ULDC UR4, c[0x0][0x584] ;  /* 0x0001610000047ab9 */ /* 0x000fe40000000800 */
[----:B------:R-:W-:-:S07]  /*1220*/  IMAD.U32 R156, RZ, RZ, UR4 ;  /* 0x00000004ff9c7e24 */ /* 0x000fce000f8e00ff */
.L_x_16:
[----:B------:R-:W-:-:S13]  /*1230*/  LOP3.LUT P0, RZ, R0, 0xff, RZ, 0xc0, !PT ;  /* 0x000000ff00ff7812 */ /* 0x000fda000780c0ff */
[----:B------:R-:W-:Y:S05]  /*1240*/  @!P0 EXIT ;  /* 0x000000000000894d */ /* 0x000fea0003800000 */
[----:B------:R-:W-:Y:S01]  /*1250*/  ULDC UR4, c[0x0][0x28c] ;  /* 0x0000a30000047ab9 */ /* 0x000fe20000000800 */
[----:B------:R-:W-:Y:S01]  /*1260*/  LOP3.LUT R166, R19, 0x1, RZ, 0xfc, !PT ;  /* 0x0000000113a67812 */ /* 0x000fe200078efcff */
[----:B------:R-:W-:Y:S01]  /*1270*/  UIADD3 UR4, UR4, 0x1f, URZ ;  /* 0x0000001f04047890 */ /* 0x000fe2000fffe03f */
[----:B------:R-:W-:Y:S01]  /*1280*/  UMOV UR38, URZ ;  /* 0x0000003f00267c82 */ /* 0x000fe20008000000 */
[----:B------:R-:W-:Y:S02]  /*1290*/  UMOV UR39, URZ ;  /* 0x0000003f00277c82 */ /* 0x000fe40008000000 */
[----:B------:R-:W-:-:S04]  /*12a0*/  USHF.R.S32.HI UR5, URZ, 0x1f, UR4 ;  /* 0x0000001f3f057899 */ /* 0x000fc80008011404 */
[----:B------:R-:W-:-:S04]  /*12b0*/  ULEA.HI UR5, UR5, UR4, URZ, 0x5 ;  /* 0x0000000405057291 */ /* 0x000fc8000f8f283f */
[----:B------:R-:W-:-:S12]  /*12c0*/  USHF.R.S32.HI UR40, URZ, 0x5, UR5 ;  /* 0x000000053f287899 */ /* 0x000fd80008011405 */
.L_x_291:
[----:B------:R-:W-:Y:S01]  /*12d0*/  LOP3.LUT R0, R18, 0x80, RZ, 0xc0, !PT ;  /* 0x0000008012007812 */ /* 0x000fe200078ec0ff */
[----:B---3--:R-:W3:Y:S01]  /*12e0*/  S2UR UR7, SR_CgaCtaId ;  /* 0x00000000000779c3 */ /* 0x008ee20000008800 */
[----:B------:R-:W-:Y:S02]  /*12f0*/  UMOV UR6, 0x400 ;  /* 0x0000040000067882 */ /* 0x000fe40000000000 */
[----:B------:R-:W-:-:S06]  /*1300*/  SHF.R.U32.HI R0, RZ, 0x7, R0 ;  /* 0x00000007ff007819 */ /* 0x000fcc0000011600 */
[----:B----4-:R-:W4:Y:S01]  /*1310*/  SHFL.IDX PT, R0, R0, RZ, 0x1f ;  /* 0x00001fff00007589 */ /* 0x010f2200000e0000 */
[----:B---3--:R-:W-:Y:S01]  /*1320*/  ULEA UR6, UR7, UR6, 0x18 ;  /* 0x0000000607067291 */ /* 0x008fe2000f8ec03f */
[----:B----4-:R-:W-:-:S13]  /*1330*/  R2UR UR4, R0 ;  /* 0x00000000000472ca */ /* 0x010fda00000e0000 */
[----:B------:R-:W-:-:S04]  /*1340*/  ULEA.HI UR5, UR4, UR4, URZ, 0x1 ;  /* 0x0000000404057291 */ /* 0x000fc8000f8f083f */
[----:B------:R-:W-:-:S04]  /*1350*/  ULOP3.LUT UR5, UR5, 0xffffe, URZ, 0xc0, !UPT ;  /* 0x000ffffe05057892 */ /* 0x000fc8000f8ec03f */
[----:B------:R-:W-:-:S03]  /*1360*/  UIADD3 UR5, UR4, -UR5, URZ ;  /* 0x8000000504057290 */ /* 0x000fc6000fffe03f */
[----:B------:R-:W-:Y:S01]  /*1370*/  ULDC UR4, c[0x0][0x28c] ;  /* 0x0000a30000047ab9 */ /* 0x000fe20000000800 */
[----:B------:R-:W-:Y:S01]  /*1380*/  ULEA UR5, UR5, UR6, 0xc ;  /* 0x0000000605057291 */ /* 0x000fe2000f8e603f */
[----:B------:R-:W-:-:S03]  /*1390*/  ISETP.LT.AND P0, PT, RZ, UR4, PT ;  /* 0x00000004ff007c0c */ /* 0x000fc6000bf01270 */
[----:B------:R-:W-:-:S04]  /*13a0*/  UIADD3 UR5, UR5, 0x180, URZ ;  /* 0x0000018005057890 */ /* 0x000fc8000fffe03f */
[----:B------:R-:W-:-:S04]  /*13b0*/  USHF.R.U32.HI UR5, URZ, 0x4, UR5 ;  /* 0x000000043f057899 */ /* 0x000fc80008011605 */
[----:B------:R-:W-:Y:S02]  /*13c0*/  ULOP3.LUT UR41, UR5, 0x3fff, URZ, 0xc0, !UPT ;  /* 0x00003fff05297892 */ /* 0x000fe4000f8ec03f */
[----:B-12---:R-:W-:Y:S10]  /*13d0*/  @P0 BRA `(.L_x_18) ;  /* 0x0000000000400947 */ /* 0x006ff40003800000 */
[----:B------:R-:W-:Y:S01]  /*13e0*/  MOV R0, 0x0 ;  /* 0x0000000000007802 */ /* 0x000fe20000000f00 */
[----:B------:R-:W-:Y:S01]  /*13f0*/  ULDC.64 UR4, c[0x4][0x68] ;  /* 0x01001a0000047ab9 */ /* 0x000fe20000000a00 */
[----:B------:R-:W-:Y:S01]  /*1400*/  ULDC.64 UR6, c[0x4][0x8] ;  /* 0x0100020000067ab9 */ /* 0x000fe20000000a00 */
[----:B01----:R-:W-:Y:S01]  /*1410*/  IMAD.U32 R4, RZ, RZ, UR4 ;  /* 0x00000004ff047e24 */ /* 0x003fe2000f8e00ff */
[----:B------:R0:W1:Y:S01]  /*1420*/  LDC.64 R14, c[0x4][R0] ;  /* 0x01000000000e7b82 */ /* 0x0000620000000a00 */
[----:B------:R-:W-:Y:S01]  /*1430*/  IMAD.U32 R5, RZ, RZ, UR5 ;  /* 0x00000005ff057e24 */ /* 0x000fe2000f8e00ff */
[----:B------:R-:W-:Y:S01]  /*1440*/  ULDC.64 UR4, c[0x4][0x70] ;  /* 0x01001c0000047ab9 */ /* 0x000fe20000000a00 */
[----:B------:R-:W-:Y:S01]  /*1450*/  MOV R10, UR6 ;  /* 0x00000006000a7c02 */ /* 0x000fe20008000f00 */
[----:B------:R-:W-:Y:S02]  /*1460*/  IMAD.U32 R6, RZ, RZ, UR4 ;  /* 0x00000004ff067e24 */ /* 0x000fe4000f8e00ff */
[----:B------:R-:W-:-:S02]  /*1470*/  IMAD.U32 R7, RZ, RZ, UR5 ;  /* 0x00000005ff077e24 */ /* 0x000fc4000f8e00ff */
[----:B------:R-:W-:Y:S02]  /*1480*/  IMAD.U32 R11, RZ, RZ, UR7 ;  /* 0x00000007ff0b7e24 */ /* 0x000fe4000f8e00ff */
[----:B------:R-:W-:Y:S02]  /*1490*/  IMAD.MOV.U32 R8, RZ, RZ, 0x1e1 ;  /* 0x000001e1ff087424 */ /* 0x000fe400078e00ff */
[----:B------:R-:W-:Y:S02]  /*14a0*/  IMAD.MOV.U32 R12, RZ, RZ, 0x1 ;  /* 0x00000001ff0c7424 */ /* 0x000fe400078e00ff */
[----:B0-----:R-:W-:-:S07]  /*14b0*/  IMAD.MOV.U32 R13, RZ, RZ, RZ ;  /* 0x000000ffff0d7224 */ /* 0x001fce00078e00ff */
[----:B------:R-:W-:-:S07]  /*14c0*/  LEPC R20, `(.L_x_18) ;  /* 0x000000001014794e */ /* 0x000fce0000000000 */
[----:B-12--5:R-:W-:Y:S05]  /*14d0*/  CALL.ABS.NOINC R14 ;  /* 0x000000000e007343 */ /* 0x026fea0003c00000 */
.L_x_18:
[----:B------:R-:W-:-:S13]  /*14e0*/  ISETP.NE.AND P0, PT, R166, 0x3, PT ;  /* 0x00000003a600780c */ /* 0x000fda0003f05270 */
[----:B------:R-:W-:Y:S05]  /*14f0*/  @!P0 BRA `(.L_x_19) ;  /* 0x0000000000048947 */ /* 0x000fea0003800000 */
[----:B------:R-:W-:Y:S01]  /*1500*/  BPT.TRAP 0x1 ;  /* 0x000000040000795c */ /* 0x000fe20000300000 */
.L_x_19:
[----:B------:R-:W3:Y:S01]  /*1510*/  S2UR UR5, SR_CgaCtaId ;  /* 0x00000000000579c3 */ /* 0x000ee20000008800 */
[----:B------:R-:W-:Y:S01]  /*1520*/  UMOV UR4, 0x400 ;  /* 0x0000040000047882 */ /* 0x000fe20000000000 */
[----:B------:R-:W-:Y:S02]  /*1530*/  IMAD.U32 R0, RZ, RZ, UR38 ;  /* 0x00000026ff007e24 */ /* 0x000fe4000f8e00ff */
[----:B------:R-:W-:-:S03]  /*1540*/  IMAD.U32 R3, RZ, RZ, UR39 ;  /* 0x00000027ff037e24 */ /* 0x000fc6000f8e00ff */
[----:B------:R-:W-:Y:S01]  /*1550*/  SHF.L.U32 R0, R0, 0x1f, RZ ;  /* 0x0000001f00007819 */ /* 0x000fe200000006ff */
[----:B---3--:R-:W-:-:S06]  /*1560*/  ULEA UR4, UR5, UR4, 0x18 ;  /* 0x0000000405047291 */ /* 0x008fcc000f8ec03f */
[----:B------:R-:W-:-:S04]  /*1570*/  IMAD.U32 R6, RZ, RZ, UR4 ;  /* 0x00000004ff067e24 */ /* 0x000fc8000f8e00ff */
[----:B------:R-:W-:-:S04]  /*1580*/  IMAD R3, R3, 0x8, R6 ;  /* 0x0000000803037824 */ /* 0x000fc800078e0206 */
[----:B------:R3:W4:Y:S01]  /*1590*/  SYNCS.PHASECHK.TRANS64.TRYWAIT P1, [R3+URZ], R0 ;  /* 0x00000000030075a7 */ /* 0x000722000802017f */
[----:B------:R-:W-:Y:S05]  /*15a0*/  @!P0 BRA `(.L_x_20) ;  /* 0x0000000000048947 */ /* 0x000fea0003800000 */
[----:B------:R-:W-:Y:S01]  /*15b0*/  BPT.TRAP 0x1 ;  /* 0x000000040000795c */ /* 0x000fe20000300000 */
.L_x_20:
[----:B----4-:R-:W-:Y:S05]  /*15c0*/  @P1 BRA `(.L_x_21) ;  /* 0x0000000000081947 */ /* 0x010fea0003800000 */
[----:B------:R-:W4:Y:S02]  /*15d0*/  SYNCS.PHASECHK.TRANS64.TRYWAIT P1, [R3+URZ], R0 ;  /* 0x00000000030075a7 */ /* 0x000f24000802017f */
[----:B----4-:R-:W-:Y:S05]  /*15e0*/  @!P1 BRA `(.L_x_22) ;  /* 0x000000b000249947 */ /* 0x010fea0003800000 */
.L_x_21:
[----:B------:R-:W-:-:S04]  /*15f0*/  UISETP.LT.AND UP0, UPT, UR40, 0x1, UPT ;  /* 0x000000012800788c */ /* 0x000fc8000bf01270 */
[----:B------:R-:W-:-:S06]  /*1600*/  USEL UR4, UR40, 0x1, UP0 ;  /* 0x0000000128047887 */ /* 0x000fcc0008000000 */
[----:B---34-:R-:W-:Y:S01]  /*1610*/  IMAD.U32 R0, RZ, RZ, UR4 ;  /* 0x00000004ff007e24 */ /* 0x018fe2000f8e00ff */
[----:B------:R-:W-:Y:S05]  /*1620*/  WARPSYNC.ALL ;  /* 0x0000000000007948 */ /* 0x000fea0003800000 */
[----:B------:R-:W-:-:S04]  /*1630*/  IADD3 R0, -R0, UR40, RZ ;  /* 0x0000002800007c10 */ /* 0x000fc8000fffe1ff */
[----:B------:R-:W-:Y:S02]  /*1640*/  ISETP.GE.AND P1, PT, R0, 0x1, PT ;  /* 0x000000010000780c */ /* 0x000fe40003f26270 */
[----:B------:R-:W-:Y:S01]  /*1650*/  R2UR UR4, R6 ;  /* 0x00000000060472ca */ /* 0x000fe200000e0000 */
[----:B------:R-:W-:Y:S01]  /*1660*/  WARPGROUP.ARRIVE ;  /* 0x00000000000079c5 */ /* 0x000fe20000000000 */
[----:B------:R-:W-:Y:S01]  /*1670*/  UMOV UR9, 0x80000020 ;  /* 0x8000002000097882 */ /* 0x000fe20000000000 */
[----:B------:R-:W-:-:S10]  /*1680*/  UMOV UR11, 0x80000020 ;  /* 0x80000020000b7882 */ /* 0x000fd40000000000 */
[----:B------:R-:W-:-:S04]  /*1690*/  UIADD3 UR4, UR4, 0x24180, URZ ;  /* 0x0002418004047890 */ /* 0x000fc8000fffe03f */
[----:B------:R-:W-:-:S04]  /*16a0*/  USHF.R.U32.HI UR4, URZ, 0x4, UR4 ;  /* 0x000000043f047899 */ /* 0x000fc80008011604 */
[----:B------:R-:W-:Y:S02]  /*16b0*/  ULOP3.LUT UR5, UR4, 0x3fff, URZ, 0xc0, !UPT ;  /* 0x00003fff04057892 */ /* 0x000fe4000f8ec03f */
[----:B------:R-:W-:Y:S02]  /*16c0*/  ULOP3.LUT UR4, UR41, 0x10000, URZ, 0xfc, !UPT ;  /* 0x0001000029047892 */ /* 0x000fe4000f8efc3f */
[----:B------:R-:W-:Y:S02]  /*16d0*/  ULOP3.LUT UR5, UR5, 0x10000, URZ, 0xfc, !UPT ;  /* 0x0001000005057892 */ /* 0x000fe4000f8efc3f */
[----:B------:R-:W-:Y:S02]  /*16e0*/  ULEA UR6, UR39, UR4, 0xa ;  /* 0x0000000427067291 */ /* 0x000fe4000f8e503f */
[----:B------:R-:W-:-:S05]  /*16f0*/  ULEA UR7, UR39, UR5, 0x9 ;  /* 0x0000000527077291 */ /* 0x000fca000f8e483f */
[----:B------:R-:W-:Y:S02]  /*1700*/  UMOV UR8, UR6 ;  /* 0x0000000600087c82 */ /* 0x000fe40008000000 */
[----:B------:R-:W-:Y:S02]  /*1710*/  UMOV UR10, UR7 ;  /* 0x00000007000a7c82 */ /* 0x000fe40008000000 */
[----:B------:R-:W-:Y:S01]  /*1720*/  HGMMA.64x128x16.F32.BF16 R88, gdesc[UR8], RZ, !UPT, gsb0 ;  /* 0x01e00000085879f0 */ /* 0x000fe2000c0018ff */
[----:B------:R-:W-:Y:S01]  /*1730*/  UIADD3 UR8, UR6, 0x200, URZ ;  /* 0x0000020006087890 */ /* 0x000fe2000fffe03f */
[----:B------:R-:W-:Y:S01]  /*1740*/  UMOV UR9, 0x80000020 ;  /* 0x8000002000097882 */ /* 0x000fe20000000000 */
[----:B------:R-:W-:Y:S02]  /*1750*/  WARPGROUP.DEPBAR.LE gsb0, 0x0 ;  /* 0x00008000000079c5 */ /* 0x000fe40000010000 */
[----:B------:R-:W-:-:S07]  /*1760*/  WARPGROUP.ARRIVE ;  /* 0x00000000000079c5 */ /* 0x000fce0000000000 */
[----:B------:R-:W-:Y:S01]  /*1770*/  HGMMA.64x128x16.F32.BF16 R24, gdesc[UR8], RZ, !UPT, gsb0 ;  /* 0x01e00000081879f0 */ /* 0x000fe2000c0018ff */
[----:B------:R-:W-:Y:S02]  /*1780*/  UIADD3 UR8, UR6, 0x2, URZ ;  /* 0x0000000206087890 */ /* 0x000fe4000fffe03f */
[----:B------:R-:W-:Y:S01]  /*1790*/  UIADD3 UR10, UR7, 0x2, URZ ;  /* 0x00000002070a7890 */ /* 0x000fe2000fffe03f */
[----:B------:R-:W-:Y:S01]  /*17a0*/  UMOV UR9, 0x80000020 ;  /* 0x8000002000097882 */ /* 0x000fe20000000000 */
[----:B------:R-:W-:Y:S01]  /*17b0*/  UMOV UR11, 0x80000020 ;  /* 0x80000020000b7882 */ /* 0x000fe20000000000 */
[----:B------:R-:W-:Y:S02]  /*17c0*/  WARPGROUP.DEPBAR.LE gsb0, 0x0 ;  /* 0x00008000000079c5 */ /* 0x000fe40000010000 */
[----:B------:R-:W-:-:S06]  /*17d0*/  WARPGROUP.ARRIVE ;  /* 0x00000000000079c5 */ /* 0x000fcc0000000000 */
[----:B------:R-:W-:Y:S01]  /*17e0*/  HGMMA.64x128x16.F32.BF16 R88, gdesc[UR8], R88, gsb0 ;  /* 0x01e00000085879f0 */ /* 0x000fe20008001858 */
[----:B------:R-:W-:Y:S01]  /*17f0*/  UIADD3 UR8, UR6, 0x202, URZ ;  /* 0x0000020206087890 */ /* 0x000fe2000fffe03f */
[----:B------:R-:W-:Y:S01]  /*1800*/  UMOV UR9, 0x80000020 ;  /* 0x8000002000097882 */ /* 0x000fe20000000000 */
[----:B------:R-:W-:Y:S02]  /*1810*/  WARPGROUP.DEPBAR.LE gsb0, 0x0 ;  /* 0x00008000000079c5 */ /* 0x000fe40000010000 */
[----:B------:R-:W-:-:S07]  /*1820*/  WARPGROUP.ARRIVE ;  /* 0x00000000000079c5 */ /* 0x000fce0000000000 */
[----:B------:R-:W-:Y:S03]  /*1830*/  HGMMA.64x128x16.F32.BF16 R24, gdesc[UR8], R24, gsb0 ;  /* 0x01e00000081879f0 */ /* 0x000fe60008001818 */
[----:B------:R-:W-:Y:S02]  /*1840*/  WARPGROUP.DEPBAR.LE gsb0, 0x0 ;  /* 0x00008000000079c5 */ /* 0x000fe40000010000 */
[----:B------:R-:W-:Y:S05]  /*1850*/  @!P1 BRA `(.L_x_23) ;  /* 0x0000000400149947 */ /* 0x000fea0003800000 */
[----:B------:R-:W-:Y:S02]  /*1860*/  UIADD3 UR6, UR39, 0x1, URZ ;  /* 0x0000000127067890 */ /* 0x000fe4000fffe03f */
[----:B------:R-:W-:Y:S02]  /*1870*/  IMAD.U32 R3, RZ, RZ, UR39 ;  /* 0x00000027ff037e24 */ /* 0x000fe4000f8e00ff */
[----:B------:R-:W-:-:S04]  /*1880*/  UISETP.NE.AND UP0, UPT, UR6, 0x9, UPT ;  /* 0x000000090600788c */ /* 0x000fc8000bf05270 */
[----:B------:R-:W-:Y:S02]  /*1890*/  USEL UR7, URZ, 0x1, UP0 ;  /* 0x000000013f077887 */ /* 0x000fe40008000000 */
[----:B------:R-:W-:Y:S02]  /*18a0*/  USEL UR6, UR6, URZ, UP0 ;  /* 0x0000003f06067287 */ /* 0x000fe40008000000 */
[----:B------:R-:W-:-:S06]  /*18b0*/  ULOP3.LUT UR7, UR38, UR7, URZ, 0x3c, !UPT ;  /* 0x0000000726077292 */ /* 0x000fcc000f8e3c3f */
[----:B------:R-:W-:-:S07]  /*18c0*/  IMAD.U32 R7, RZ, RZ, UR7 ;  /* 0x00000007ff077e24 */ /* 0x000fce000f8e00ff */
.L_x_30:
[----:B------:R-:W-:Y:S05]  /*18d0*/  @!P0 BRA `(.L_x_24) ;  /* 0x0000000000048947 */ /* 0x000fea0003800000 */
[----:B------:R-:W-:Y:S01]  /*18e0*/  BPT.TRAP 0x1 ;  /* 0x000000040000795c */ /* 0x000fe20000300000 */
.L_x_24:
[----:B------:R-:W3:Y:S01]  /*18f0*/  S2UR UR8, SR_CgaCtaId ;  /* 0x00000000000879c3 */ /* 0x000ee20000008800 */
[----:B------:R-:W-:Y:S01]  /*1900*/  UMOV UR7, 0x400 ;  /* 0x0000040000077882 */ /* 0x000fe20000000000 */
[----:B01----:R-:W-:Y:S01]  /*1910*/  IMAD.U32 R5, RZ, RZ, UR6 ;  /* 0x00000006ff057e24 */ /* 0x003fe2000f8e00ff */
[----:B------:R-:W-:Y:S01]  /*1920*/  SHF.L.U32 R4, R7, 0x1f, RZ ;  /* 0x0000001f07047819 */ /* 0x000fe200000006ff */
[----:B---3--:R-:W-:-:S06]  /*1930*/  ULEA UR7, UR8, UR7, 0x18 ;  /* 0x0000000708077291 */ /* 0x008fcc000f8ec03f */
[----:B------:R-:W-:-:S04]  /*1940*/  IMAD.U32 R6, RZ, RZ, UR7 ;  /* 0x00000007ff067e24 */ /* 0x000fc8000f8e00ff */
[----:B------:R-:W-:-:S04]  /*1950*/  IMAD R5, R5, 0x8, R6 ;  /* 0x0000000805057824 */ /* 0x000fc800078e0206 */
[----:B------:R0:W1:Y:S01]  /*1960*/  SYNCS.PHASECHK.TRANS64.TRYWAIT P1, [R5+URZ], R4 ;  /* 0x00000004050075a7 */ /* 0x000062000802017f */
[----:B------:R-:W-:Y:S05]  /*1970*/  @!P0 BRA `(.L_x_25) ;  /* 0x0000000000048947 */ /* 0x000fea0003800000 */
[----:B------:R-:W-:Y:S01]  /*1980*/  BPT.TRAP 0x1 ;  /* 0x000000040000795c */ /* 0x000fe20000300000 */
.L_x_25:
[----:B-1----:R-:W-:Y:S05]  /*1990*/  @P1 BRA `(.L_x_26) ;  /* 0x0000000000081947 */ /* 0x002fea0003800000 */
[----:B------:R-:W1:Y:S02]  /*19a0*/  SYNCS.PHASECHK.TRANS64.TRYWAIT P1, [R5+URZ], R4 ;  /* 0x00000004050075a7 */ /* 0x000e64000802017f */
[----:B-1----:R-:W-:Y:S05]  /*19b0*/  @!P1 BRA `(.L_x_27) ;  /* 0x000000ac00449947 */ /* 0x002fea0003800000 */
.L_x_26:
[----:B------:R-:W-:Y:S01]  /*19c0*/  ULEA UR7, UR6, UR4, 0xa ;  /* 0x0000000406077291 */ /* 0x000fe2000f8e503f */
[----:B------:R-:W-:Y:S01]  /*19d0*/  WARPGROUP.ARRIVE ;  /* 0x00000000000079c5 */ /* 0x000fe20000000000 */
[----:B------:R-:W-:Y:S01]  /*19e0*/  ULEA UR12, UR6, UR5, 0x9 ;  /* 0x00000005060c7291 */ /* 0x000fe2000f8e483f */
[----:B------:R-:W-:Y:S01]  /*19f0*/  UMOV UR9, 0x80000020 ;  /* 0x8000002000097882 */ /* 0x000fe20000000000 */
[----:B------:R-:W-:-:S03]  /*1a00*/  UMOV UR11, 0x80000020 ;  /* 0x80000020000b7882 */ /* 0x000fc60000000000 */
[----:B------:R-:W-:Y:S02]  /*1a10*/  UMOV UR8, UR7 ;  /* 0x0000000700087c82 */ /* 0x000fe40008000000 */
[----:B------:R-:W-:Y:S02]  /*1a20*/  UMOV UR10, UR12 ;  /* 0x0000000c000a7c82 */ /* 0x000fe40008000000 */
[----:B------:R-:W-:Y:S01]  /*1a30*/  HGMMA.64x128x16.F32.BF16 R88, gdesc[UR8], R88, gsb0 ;  /* 0x01e00000085879f0 */ /* 0x000fe20008001858 */
[----:B------:R-:W-:Y:S01]  /*1a40*/  UIADD3 UR8, UR7, 0x200, URZ ;  /* 0x0000020007087890 */ /* 0x000fe2000fffe03f */
[----:B------:R-:W-:Y:S01]  /*1a50*/  UMOV UR9, 0x80000020 ;  /* 0x8000002000097882 */ /* 0x000fe20000000000 */
[----:B------:R-:W-:Y:S02]  /*1a60*/  WARPGROUP.DEPBAR.LE gsb0, 0x0 ;  /* 0x00008000000079c5 */ /* 0x000fe40000010000 */
[----:B------:R-:W-:-:S07]  /*1a70*/  WARPGROUP.ARRIVE ;  /* 0x00000000000079c5 */ /* 0x000fce0000000000 */
[----:B------:R-:W-:Y:S01]  /*1a80*/  HGMMA.64x128x16.F32.BF16 R24, gdesc[UR8], R24, gsb0 ;  /* 0x01e00000081879f0 */ /* 0x000fe20008001818 */
        /* <DEDUP_REMOVED lines=14> */
[----:B------:R-:W-:Y:S01]  /*1b70*/  BPT.TRAP 0x1 ;  /* 0x000000040000795c */ /* 0x000fe20000300000 */
.L_x_28:
[----:B------:R-:W-:-:S13]  /*1b80*/  ISETP.NE.AND P1, PT, R22, RZ, PT ;  /* 0x000000ff1600720c */ /* 0x000fda0003f25270 */
[----:B01----:R-:W-:-:S05]  /*1b90*/  @P1 LEA R4, R3, R6, 0x3 ;  /* 0x0000000603041211 */ /* 0x003fca00078e18ff */
[----:B------:R-:W-:-:S05]  /*1ba0*/  @P1 VIADD R5, R4, 0x48 ;  /* 0x0000004804051836 */ /* 0x000fca0000000000 */
[----:B------:R-:W-:-:S04]  /*1bb0*/  @P1 PRMT R5, R152, 0x654, R5 ;  /* 0x0000065498051816 */ /* 0x000fc80000000005 */
[----:B------:R0:W-:Y:S01]  /*1bc0*/  @P1 SYNCS.ARRIVE.TRANS64.RED.A1T0 RZ, [R5+URZ], RZ ;  /* 0x000000ff05ff19a7 */ /* 0x0001e2000810043f */
[----:B------:R-:W-:-:S13]  /*1bd0*/  ISETP.GT.U32.AND P1, PT, R19, 0x1, PT ;  /* 0x000000011300780c */ /* 0x000fda0003f24070 */
[----:B0-----:R-:W-:Y:S05]  /*1be0*/  @P1 BRA `(.L_x_29) ;  /* 0x0000000000041947 */ /* 0x001fea0003800000 */
[----:B------:R-:W-:Y:S01]  /*1bf0*/  BPT.TRAP 0x1 ;  /* 0x000000040000795c */ /* 0x000fe20000300000 */
.L_x_29:
[----:B------:R-:W-:Y:S01]  /*1c00*/  UIADD3 UR6, UR6, 0x1, URZ ;  /* 0x0000000106067890 */ /* 0x000fe2000fffe03f */
[C---:B------:R-:W-:Y:S01]  /*1c10*/  ISETP.GT.AND P2, PT, R0.reuse, 0x1, PT ;  /* 0x000000010000780c */ /* 0x040fe20003f44270 */
[----:B------:R-:W-:Y:S02]  /*1c20*/  VIADD R3, R3, 0x1 ;  /* 0x0000000103037836 */ /* 0x000fe40000000000 */
[----:B------:R-:W-:Y:S01]  /*1c30*/  UISETP.NE.AND UP0, UPT, UR6, 0x9, UPT ;  /* 0x000000090600788c */ /* 0x000fe2000bf05270 */
[----:B------:R-:W-:Y:S02]  /*1c40*/  VIADD R0, R0, 0xffffffff ;  /* 0xffffffff00007836 */ /* 0x000fe40000000000 */
[C---:B------:R-:W-:Y:S01]  /*1c50*/  ISETP.NE.AND P1, PT, R3.reuse, 0x9, PT ;  /* 0x000000090300780c */ /* 0x040fe20003f25270 */
[----:B------:R-:W-:Y:S02]  /*1c60*/  USEL UR7, URZ, 0x1, UP0 ;  /* 0x000000013f077887 */ /* 0x000fe40008000000 */
[----:B------:R-:W-:Y:S01]  /*1c70*/  USEL UR6, UR6, URZ, UP0 ;  /* 0x0000003f06067287 */ /* 0x000fe20008000000 */
[----:B------:R-:W-:-:S03]  /*1c80*/  SEL R3, R3, RZ, P1 ;  /* 0x000000ff03037207 */ /* 0x000fc60000800000 */
[----:B------:R-:W-:Y:S01]  /*1c90*/  LOP3.LUT R7, R7, UR7, RZ, 0x3c, !PT ;  /* 0x0000000707077c12 */ /* 0x000fe2000f8e3cff */
[----:B------:R-:W-:Y:S07]  /*1ca0*/  @P2 BRA `(.L_x_30) ;  /* 0xfffffffc00082947 */ /* 0x000fee000383ffff */
.L_x_23:
[----:B------:R-:W3:Y:S02]  /*1cb0*/  LDC R0, c[0x0][0x28c] ;  /* 0x0000a300ff007b82 */ /* 0x000ee40000000800 */
[----:B---3--:R-:W-:-:S13]  /*1cc0*/  ISETP.GE.AND P1, PT, R0, 0x1, PT ;  /* 0x000000010000780c */ /* 0x008fda0003f26270 */
[----:B------:R-:W-:Y:S05]  /*1cd0*/  @!P1 BRA `(.L_x_31) ;  /* 0x0000000000509947 */ /* 0x000fea0003800000 */
[----:B------:R-:W-:Y:S05]  /*1ce0*/  @!P0 BRA `(.L_x_32) ;  /* 0x0000000000048947 */ /* 0x000fea0003800000 */
[----:B------:R-:W-:Y:S01]  /*1cf0*/  BPT.TRAP 0x1 ;  /* 0x000000040000795c */ /* 0x000fe20000300000 */
.L_x_32:
[----:B------:R-:W-:Y:S01]  /*1d00*/  ISETP.NE.AND P0, PT, R22, RZ, PT ;  /* 0x000000ff1600720c */ /* 0x000fe20003f05270 */
[----:B------:R-:W-:Y:S01]  /*1d10*/  BSSY B0, `(.L_x_33) ;  /* 0x000000e000007945 */ /* 0x000fe20003800000 */
[----:B------:R-:W-:-:S11]  /*1d20*/  ISETP.GT.U32.AND P1, PT, R19, 0x1, PT ;  /* 0x000000011300780c */ /* 0x000fd60003f24070 */
[----:B------:R-:W-:Y:S05]  /*1d30*/  @!P0 BRA `(.L_x_34) ;  /* 0x00000000002c8947 */ /* 0x000fea0003800000 */
[----:B------:R-:W-:-:S04]  /*1d40*/  UISETP.LT.AND UP0, UPT, UR40, 0x1, UPT ;  /* 0x000000012800788c */ /* 0x000fc8000bf01270 */
[----:B------:R-:W-:-:S04]  /*1d50*/  USEL UR6, UR40, 0x1, UP0 ;  /* 0x0000000128067887 */ /* 0x000fc80008000000 */
[----:B------:R-:W-:-:S04]  /*1d60*/  UIADD3 UR6, UR39, UR40, -UR6 ;  /* 0x0000002827067290 */ /* 0x000fc8000fffe806 */
[----:B------:R-:W-:-:S04]  /*1d70*/  UIMAD.WIDE.U32 UR4, UR6, 0x38e38e39, URZ ;  /* 0x38e38e39060478a5 */ /* 0x000fc8000f8e003f */
[----:B------:R-:W-:-:S04]  /*1d80*/  USHF.R.U32.HI UR4, URZ, 0x1, UR5 ;  /* 0x000000013f047899 */ /* 0x000fc80008011605 */
[----:B------:R-:W-:-:S06]  /*1d90*/  UIMAD UR6, UR4, -0x9, UR6 ;  /* 0xfffffff7040678a4 */ /* 0x000fcc000f8e0206 */
[----:B------:R-:W-:-:S04]  /*1da0*/  IMAD.U32 R3, RZ, RZ, UR6 ;  /* 0x00000006ff037e24 */ /* 0x000fc8000f8e00ff */
[----:B------:R-:W-:-:S04]  /*1db0*/  IMAD R0, R3, 0x8, R6 ;  /* 0x0000000803007824 */ /* 0x000fc800078e0206 */
[----:B------:R-:W-:-:S05]  /*1dc0*/  VIADD R3, R0, 0x48 ;  /* 0x0000004800037836 */ /* 0x000fca0000000000 */
[----:B------:R-:W-:-:S04]  /*1dd0*/  PRMT R3, R152, 0x654, R3 ;  /* 0x0000065498037816 */ /* 0x000fc80000000003 */
[----:B------:R3:W-:Y:S03]  /*1de0*/  SYNCS.ARRIVE.TRANS64.RED.A1T0 RZ, [R3+URZ], RZ ;  /* 0x000000ff03ff79a7 */ /* 0x0007e6000810043f */
.L_x_34:
[----:B------:R-:W-:Y:S05]  /*1df0*/  BSYNC B0 ;  /* 0x0000000000007941 */ /* 0x000fea0003800000 */
.L_x_33:
[----:B------:R-:W-:Y:S05]  /*1e00*/  @P1 BRA `(.L_x_31) ;  /* 0x0000000000041947 */ /* 0x000fea0003800000 */
[----:B------:R-:W-:Y:S01]  /*1e10*/  BPT.TRAP 0x1 ;  /* 0x000000040000795c */ /* 0x000fe20000300000 */
.L_x_31:
[----:B------:R-:W4:Y:S01]  /*1e20*/  LDC R6, c[0x0][0x288] ;  /* 0x0000a200ff067b82 */ /* 0x000f220000000800 */
[--C-:B------:R-:W-:Y:S01]  /*1e30*/  SHF.R.U32.HI R0, RZ, 0x2, R18.reuse ;  /* 0x00000002ff007819 */ /* 0x100fe20000011612 */
[----:B------:R-:W-:Y:S01]  /*1e40*/  IMAD.SHL.U32 R13, R154, 0x80, RZ ;  /* 0x000000809a0d7824 */ /* 0x000fe200078e00ff */
[----:B01----:R-:W-:Y:S01]  /*1e50*/  SHF.R.U32.HI R5, RZ, 0x7, R18 ;  /* 0x00000007ff057819 */ /* 0x003fe20000011612 */
[----:B------:R-:W-:Y:S01]  /*1e60*/  UIADD3 UR39, UR40, UR39, URZ ;  /* 0x0000002728277290 */ /* 0x000fe2000fffe03f */
[----:B------:R-:W-:Y:S01]  /*1e70*/  LOP3.LUT R4, R18, 0x60, RZ, 0xc0, !PT ;  /* 0x0000006012047812 */ /* 0x000fe200078ec0ff */
[----:B------:R-:W-:Y:S01]  /*1e80*/  ULDC UR7, c[0x0][0x284] ;  /* 0x0000a10000077ab9 */ /* 0x000fe20000000800 */
[----:B---3--:R-:W-:Y:S01]  /*1e90*/  LOP3.LUT R3, R0, 0x7, RZ, 0xc0, !PT ;  /* 0x0000000700037812 */ /* 0x008fe200078ec0ff */
[----:B------:R-:W-:Y:S01]  /*1ea0*/  UISETP.GT.U32.AND UP0, UPT, UR39, 0x8, UPT ;  /* 0x000000082700788c */ /* 0x000fe2000bf04070 */
[----:B------:R-:W-:Y:S01]  /*1eb0*/  LOP3.LUT R0, R5, 0x1, RZ, 0xc0, !PT ;  /* 0x0000000105007812 */ /* 0x000fe200078ec0ff */
[----:B------:R-:W-:Y:S01]  /*1ec0*/  UISETP.GE.U32.AND UP1, UPT, UR40, 0x9, UPT ;  /* 0x000000092800788c */ /* 0x000fe2000bf26070 */
[----:B------:R-:W-:Y:S01]  /*1ed0*/  SHF.R.U32.HI R10, RZ, 0x1, R4 ;  /* 0x00000001ff0a7819 */ /* 0x000fe20000011604 */
[----:B------:R-:W-:Y:S01]  /*1ee0*/  UISETP.LT.U32.AND UP0, UPT, UR40, 0x9, UP0 ;  /* 0x000000092800788c */ /* 0x000fe20008701070 */
[----:B------:R-:W-:Y:S01]  /*1ef0*/  LOP3.LUT R4, R18, 0x3, RZ, 0xc0, !PT ;  /* 0x0000000312047812 */ /* 0x000fe200078ec0ff */
[----:B------:R-:W-:Y:S01]  /*1f00*/  IMAD.SHL.U32 R8, R0, 0x40, RZ ;  /* 0x0000004000087824 */ /* 0x000fe200078e00ff */
[----:B------:R-:W-:Y:S01]  /*1f10*/  IADD3 R5, RZ, -R10, -R3 ;  /* 0x8000000aff057210 */ /* 0x000fe20007ffe803 */
[----:B------:R-:W-:Y:S01]  /*1f20*/  ULDC.64 UR8, c[0x0][0x5d0] ;  /* 0x0001740000087ab9 */ /* 0x000fe20000000a00 */
[----:B------:R-:W-:Y:S01]  /*1f30*/  SHF.R.S32.HI R21, RZ, 0x1f, R23 ;  /* 0x0000001fff157819 */ /* 0x000fe20000011417 */
[----:B------:R-:W-:Y:S01]  /*1f40*/  UIMAD.WIDE.U32 UR4, UR39, 0x38e38e39, URZ ;  /* 0x38e38e39270478a5 */ /* 0x000fe2000f8e003f */
[----:B--2---:R-:W-:Y:S01]  /*1f50*/  LOP3.LUT R157, R8, 0x40, R3, 0xe2, !PT ;  /* 0x00000040089d7812 */ /* 0x004fe200078ee203 */
[----:B------:R-:W-:Y:S01]  /*1f60*/  IMAD R3, R0, -0x40, R5 ;  /* 0xffffffc000037824 */ /* 0x000fe200078e0205 */
[----:B------:R-:W-:Y:S01]  /*1f70*/  USEL UR6, URZ, 0x1, !UP0 ;  /* 0x000000013f067887 */ /* 0x000fe2000c000000 */
[----:B------:R-:W-:Y:S01]  /*1f80*/  IMAD.SHL.U32 R0, R153, 0x100, RZ ;  /* 0x0000010099007824 */ /* 0x000fe200078e00ff */
[----:B------:R-:W-:Y:S01]  /*1f90*/  USHF.R.U32.HI UR4, URZ, 0x1, UR5 ;  /* 0x000000013f047899 */ /* 0x000fe20008011605 */
[----:B----4-:R-:W-:Y:S01]  /*1fa0*/  IMAD R12, R4, -0x2, R6 ;  /* 0xfffffffe040c7824 */ /* 0x010fe200078e0206 */
[----:B------:R-:W-:Y:S01]  /*1fb0*/  ISETP.GE.AND P0, PT, R13, R6, PT ;  /* 0x000000060d00720c */ /* 0x000fe20003f06270 */
[----:B------:R-:W-:Y:S01]  /*1fc0*/  IMAD.SHL.U32 R6, R18, 0x2, RZ ;  /* 0x0000000212067824 */ /* 0x000fe200078e00ff */
[----:B------:R-:W-:Y:S01]  /*1fd0*/  ULOP3.LUT UR38, UR38, UR6, URZ, 0x3c, !UPT ;  /* 0x0000000626267292 */ /* 0x000fe2000f8e3c3f */
[----:B------:R-:W-:Y:S01]  /*1fe0*/  IMAD R4, R21, UR8, RZ ;  /* 0x0000000815047c24 */ /* 0x000fe2000f8e02ff */
[C---:B------:R-:W-:Y:S01]  /*1ff0*/  ISETP.GE.OR P0, PT, R0.reuse, UR7, P0 ;  /* 0x0000000700007c0c */ /* 0x040fe20008706670 */
[----:B------:R-:W-:Y:S01]  /*2000*/  IMAD.WIDE R8, R153, 0x100, RZ ;  /* 0x0000010099087825 */ /* 0x000fe200078e02ff */
[----:B------:R-:W-:Y:S01]  /*2010*/  LOP3.LUT R6, R13, 0x6, R6, 0xf8, !PT ;  /* 0x000000060d067812 */ /* 0x000fe200078ef806 */
[----:B------:R-:W-:Y:S01]  /*2020*/  UIMAD UR39, UR4, -0x9, UR39 ;  /* 0xfffffff7042778a4 */ /* 0x000fe2000f8e0227 */
[----:B------:R-:W-:Y:S01]  /*2030*/  IADD3 R3, -R0, UR7, R3 ;  /* 0x0000000700037c10 */ /* 0x000fe2000fffe103 */
[----:B------:R-:W-:Y:S01]  /*2040*/  IMAD R11, R23, UR9, R4 ;  /* 0x00000009170b7c24 */ /* 0x000fe2000f8e0204 */
[----:B------:R-:W-:Y:S01]  /*2050*/  SHF.R.S32.HI R7, RZ, 0x1f, R6 ;  /* 0x0000001fff077819 */ /* 0x000fe20000011406 */
[----:B------:R-:W-:Y:S01]  /*2060*/  @UP1 ULOP3.LUT UR38, UR38, 0x1, UR4, 0x78, !UPT ;  /* 0x0000000126261892 */ /* 0x000fe2000f8e7804 */
[----:B------:R-:W-:Y:S01]  /*2070*/  LOP3.LUT R157, R8, R157, R10, 0xfe, !PT ;  /* 0x0000009d089d7212 */ /* 0x000fe200078efe0a */
[----:B------:R-:W-:-:S02]  /*2080*/  IMAD.IADD R0, R12, 0x1, -R13 ;  /* 0x000000010c007824 */ /* 0x000fc400078e0a0d */
[----:B------:R-:W-:-:S04]  /*2090*/  IMAD.WIDE.U32 R4, R23, UR8, R6 ;  /* 0x0000000817047c25 */ /* 0x000fc8000f8e0006 */
[----:B------:R-:W-:Y:S02]  /*20a0*/  IMAD.IADD R11, R5, 0x1, R11 ;  /* 0x00000001050b7824 */ /* 0x000fe400078e020b */
[----:B------:R-:W-:Y:S02]  /*20b0*/  IMAD.MOV.U32 R153, RZ, RZ, -0x1 ;  /* 0xffffffffff997424 */ /* 0x000fe400078e00ff */
[----:B------:R-:W-:Y:S01]  /*20c0*/  IMAD.MOV.U32 R10, RZ, RZ, R4 ;  /* 0x000000ffff0a7224 */ /* 0x000fe200078e0004 */
[----:B------:R-:W-:Y:S06]  /*20d0*/  @P0 BRA `(.L_x_35) ;  /* 0x0000008400680947 */ /* 0x000fec0003800000 */
[----:B------:R-:W0:Y:S01]  /*20e0*/  LDC.64 R4, c[0x0][0x5c8] ;  /* 0x00017200ff047b82 */ /* 0x000e220000000a00 */
[----:B-----5:R-:W-:Y:S01]  /*20f0*/  FSETP.NEU.AND P0, PT, R156, RZ, PT ;  /* 0x000000ff9c00720b */ /* 0x020fe20003f0d000 */
[----:B------:R-:W-:Y:S01]  /*2100*/  BSSY B0, `(.L_x_35) ;  /* 0x0000857000007945 */ /* 0x000fe20003800000 */
[----:B------:R-:W-:-:S04]  /*2110*/  ISETP.GT.AND P3, PT, R3, RZ, PT ;  /* 0x000000ff0300720c */ /* 0x000fc80003f64270 */
[----:B------:R-:W-:Y:S01]  /*2120*/  ISETP.GT.AND P1, PT, R0, RZ, P3 ;  /* 0x000000ff0000720c */ /* 0x000fe20001f24270 */
[-C--:B0-----:R-:W-:Y:S02]  /*2130*/  IMAD R12, R9, R4.reuse, RZ ;  /* 0x00000004090c7224 */ /* 0x081fe400078e02ff */
[----:B------:R-:W-:-:S04]  /*2140*/  IMAD.WIDE.U32 R168, R157, R4, R10 ;  /* 0x000000049da87225 */ /* 0x000fc800078e000a */
[----:B------:R-:W-:-:S05]  /*2150*/  IMAD R11, R157, R5, R12 ;  /* 0x000000059d0b7224 */ /* 0x000fca00078e020c */
[----:B------:R-:W-:Y:S01]  /*2160*/  IADD3 R167, R169, R11, RZ ;  /* 0x0000000ba9a77210 */ /* 0x000fe20007ffe0ff */
[----:B------:R-:W-:Y:S06]  /*2170*/  @!P0 BRA `(.L_x_36) ;  /* 0x0000006000088947 */ /* 0x000fec0003800000 */
[----:B------:R-:W0:Y:S01]  /*2180*/  LDC.64 R12, c[0x0][0x5b8] ;  /* 0x00016e00ff0c7b82 */ /* 0x000e220000000a00 */
[----:B------:R-:W-:-:S07]  /*2190*/  ULDC.64 UR4, c[0x0][0x5c0] ;  /* 0x0001700000047ab9 */ /* 0x000fce0000000a00 */
[----:B------:R-:W1:Y:S08]  /*21a0*/  LDC.64 R14, c[0x0][0x5b0] ;  /* 0x00016c00ff0e7b82 */ /* 0x000e700000000a00 */
[----:B------:R-:W2:Y:S01]  /*21b0*/  LDC.64 R10, c[0x0][0x5a8] ;  /* 0x00016a00ff0a7b82 */ /* 0x000ea20000000a00 */
[----:B0-----:R-:W-:-:S04]  /*21c0*/  IMAD R20, R21, R12, RZ ;  /* 0x0000000c15147224 */ /* 0x001fc800078e02ff */
[C---:B------:R-:W-:Y:S02]  /*21d0*/  IMAD R13, R23.reuse, R13, R20 ;  /* 0x0000000d170d7224 */ /* 0x040fe400078e0214 */
[----:B------:R-:W-:-:S04]  /*21e0*/  IMAD.WIDE.U32 R20, R23, R12, R6 ;  /* 0x0000000c17147225 */ /* 0x000fc800078e0006 */
[-C--:B-1----:R-:W-:Y:S02]  /*21f0*/  IMAD R154, R9, R14.reuse, RZ ;  /* 0x0000000e099a7224 */ /* 0x082fe400078e02ff */
[----:B------:R-:W-:Y:S02]  /*2200*/  IMAD.IADD R159, R21, 0x1, R13 ;  /* 0x00000001159f7824 */ /* 0x000fe400078e020d */
[----:B------:R-:W-:Y:S02]  /*2210*/  IMAD.MOV.U32 R158, RZ, RZ, R20 ;  /* 0x000000ffff9e7224 */ /* 0x000fe400078e0014 */
[C---:B------:R-:W-:Y:S02]  /*2220*/  IMAD R169, R157.reuse, R15, R154 ;  /* 0x0000000f9da97224 */ /* 0x040fe400078e029a */
[----:B------:R-:W-:-:S04]  /*2230*/  IMAD.WIDE.U32 R160, R157, R14, R158 ;  /* 0x0000000e9da07225 */ /* 0x000fc800078e009e */
[----:B------:R-:W-:Y:S01]  /*2240*/  IMAD.IADD R154, R161, 0x1, R169 ;  /* 0x00000001a19a7824 */ /* 0x000fe200078e02a9 */
[----:B--2---:R-:W-:-:S04]  /*2250*/  LEA R162, P0, R160, R10, 0x1 ;  /* 0x0000000aa0a27211 */ /* 0x004fc800078008ff */
[----:B------:R-:W-:-:S05]  /*2260*/  LEA.HI.X R163, R160, R11, R154, 0x1, P0 ;  /* 0x0000000ba0a37211 */ /* 0x000fca00000f0c9a */
[----:B------:R-:W2:Y:S01]  /*2270*/  @P1 LDG.E.LTC128B.U16 R154, desc[UR36][R162.64] ;  /* 0x00000024a29a1981 */ /* 0x000ea2000c1e1520 */
[----:B------:R-:W-:Y:S01]  /*2280*/  IMAD.WIDE.U32 R164, R157, R14, R6 ;  /* 0x0000000e9da47225 */ /* 0x000fe200078e0006 */
[----:B------:R-:W-:Y:S01]  /*2290*/  ISETP.GT.AND P2, PT, R0, 0x1, P3 ;  /* 0x000000010000780c */ /* 0x000fe20001f44270 */
[----:B------:R-:W-:Y:S01]  /*22a0*/  BSSY B1, `(.L_x_37) ;  /* 0x0000012000017945 */ /* 0x000fe20003800000 */
[----:B------:R-:W-:Y:S01]  /*22b0*/  LEA R160, P0, R168, UR4, 0x1 ;  /* 0x00000004a8a07c11 */ /* 0x000fe2000f8008ff */
[----:B------:R-:W-:Y:S02]  /*22c0*/  IMAD.IADD R165, R169, 0x1, R165 ;  /* 0x00000001a9a57824 */ /* 0x000fe400078e02a5 */
[----:B------:R-:W-:-:S04]  /*22d0*/  IMAD.WIDE.U32 R164, R23, R12, R164 ;  /* 0x0000000c17a47225 */ /* 0x000fc800078e00a4 */
[----:B--2---:R-:W-:-:S04]  /*22e0*/  IMAD.U32 R161, R154, 0x10000, RZ ;  /* 0x000100009aa17824 */ /* 0x004fc800078e00ff */
[----:B------:R-:W-:-:S04]  /*22f0*/  FMUL R161, R161, R156 ;  /* 0x0000009ca1a17220 */ /* 0x000fc80000400000 */
[----:B------:R-:W-:Y:S01]  /*2300*/  FFMA R161, R88, R155, R161 ;  /* 0x0000009b58a17223 */ /* 0x000fe200000000a1 */
[----:B------:R-:W-:-:S04]  /*2310*/  IMAD.IADD R88, R13, 0x1, R165 ;  /* 0x000000010d587824 */ /* 0x000fc800078e02a5 */
[----:B------:R-:W-:Y:S02]  /*2320*/  F2FP.BF16.F32.PACK_AB R163, RZ, R161 ;  /* 0x000000a1ffa3723e */ /* 0x000fe400000010ff */
[----:B------:R-:W-:Y:S02]  /*2330*/  LEA.HI.X R161, R168, UR5, R167, 0x1, P0 ;  /* 0x00000005a8a17c11 */ /* 0x000fe400080f0ca7 */
[----:B------:R-:W-:Y:S02]  /*2340*/  PRMT R165, R163, 0x7610, R165 ;  /* 0x00007610a3a57816 */ /* 0x000fe400000000a5 */
[----:B------:R-:W-:-:S03]  /*2350*/  LEA R162, P0, R164, R10, 0x1 ;  /* 0x0000000aa4a27211 */ /* 0x000fc600078008ff */
[----:B------:R0:W-:Y:S01]  /*2360*/  @P1 STG.E.U16 desc[UR36][R160.64], R165 ;  /* 0x000000a5a0001986 */ /* 0x0001e2000c101524 */
[----:B------:R-:W-:Y:S01]  /*2370*/  LEA.HI.X R163, R164, R11, R88, 0x1, P0 ;  /* 0x0000000ba4a37211 */ /* 0x000fe200000f0c58 */
[C---:B------:R-:W-:Y:S01]  /*2380*/  IMAD.SHL.U32 R164, R14.reuse, 0x8, RZ ;  /* 0x000000080ea47824 */ /* 0x040fe200078e00ff */
[----:B0-----:R-:W-:Y:S01]  /*2390*/  SHF.L.U64.HI R165, R14, 0x3, R15 ;  /* 0x000000030ea57819 */ /* 0x001fe2000001020f */
[----:B------:R-:W-:Y:S06]  /*23a0*/  @!P2 BRA `(.L_x_38) ;  /* 0x000000000004a947 */ /* 0x000fec0003800000 */
[----:B------:R0:W5:Y:S02]  /*23b0*/  LDG.E.LTC128B.U16 R154, desc[UR36][R162.64+0x2] ;  /* 0x00000224a29a7981 */ /* 0x000164000c1e1520 */
.L_x_38:
[----:B------:R-:W-:Y:S05]  /*23c0*/  BSYNC B1 ;  /* 0x0000000000017941 */ /* 0x000fea0003800000 */
.L_x_37:
[----:B-----5:R-:W-:Y:S01]  /*23d0*/  IMAD.U32 R167, R154, 0x10000, RZ ;  /* 0x000100009aa77824 */ /* 0x020fe200078e00ff */
[----:B------:R-:W-:Y:S01]  /*23e0*/  ISETP.GT.AND P0, PT, R3, 0x8, PT ;  /* 0x000000080300780c */ /* 0x000fe20003f04270 */
[----:B------:R-:W-:-:S04]  /*23f0*/  IMAD.WIDE.U32 R172, R157, R14, R164 ;  /* 0x0000000e9dac7225 */ /* 0x000fc800078e00a4 */
[----:B------:R-:W-:Y:S01]  /*2400*/  FMUL R88, R167, R156 ;  /* 0x0000009ca7587220 */ /* 0x000fe20000400000 */
[----:B------:R-:W-:Y:S01]  /*2410*/  ISETP.GT.AND P1, PT, R0, RZ, P0 ;  /* 0x000000ff0000720c */ /* 0x000fe20000724270 */
[----:B------:R-:W-:Y:S01]  /*2420*/  IMAD.IADD R171, R169, 0x1, R173 ;  /* 0x00000001a9ab7824 */ /* 0x000fe200078e02ad */
[----:B------:R-:W-:Y:S01]  /*2430*/  IADD3 R167, P4, R20, R172, RZ ;  /* 0x000000ac14a77210 */ /* 0x000fe20007f9e0ff */
[----:B------:R-:W-:-:S04]  /*2440*/  FFMA R89, R89, R155, R88 ;  /* 0x0000009b59597223 */ /* 0x000fc80000000058 */
[----:B------:R-:W-:Y:S01]  /*2450*/  IMAD.X R168, R171, 0x1, R159, P4 ;  /* 0x00000001aba87824 */ /* 0x000fe200020e069f */
[C---:B------:R-:W-:Y:S02]  /*2460*/  LEA R88, P4, R167.reuse, R10, 0x1 ;  /* 0x0000000aa7587211 */ /* 0x040fe400078808ff */
[----:B------:R-:W-:Y:S02]  /*2470*/  F2FP.BF16.F32.PACK_AB R169, RZ, R89 ;  /* 0x00000059ffa9723e */ /* 0x000fe400000010ff */
[--C-:B------:R-:W-:Y:S02]  /*2480*/  LEA.HI.X R89, R167, R11, R168.reuse, 0x1, P4 ;  /* 0x0000000ba7597211 */ /* 0x100fe400020f0ca8 */
[----:B------:R-:W-:-:S05]  /*2490*/  PRMT R168, R169, 0x7610, R168 ;  /* 0x00007610a9a87816 */ /* 0x000fca00000000a8 */
[----:B------:R1:W-:Y:S04]  /*24a0*/  @P2 STG.E.U16 desc[UR36][R160.64+0x2], R168 ;  /* 0x000002a8a0002986 */ /* 0x0003e8000c101524 */
[----:B------:R2:W3:Y:S01]  /*24b0*/  @P1 LDG.E.LTC128B.U16 R154, desc[UR36][R88.64] ;  /* 0x00000024589a1981 */ /* 0x0004e2000c1e1520 */
[----:B------:R-:W-:Y:S01]  /*24c0*/  IMAD.SHL.U32 R167, R4, 0x10, RZ ;  /* 0x0000001004a77824 */ /* 0x000fe200078e00ff */
[----:B------:R-:W-:Y:S01]  /*24d0*/  IADD3 R172, P2, R6, R172, RZ ;  /* 0x000000ac06ac7210 */ /* 0x000fe20007f5e0ff */
[----:B------:R-:W-:Y:S03]  /*24e0*/  BSSY B1, `(.L_x_39) ;  /* 0x0000011000017945 */ /* 0x000fe60003800000 */
[----:B------:R-:W-:Y:S01]  /*24f0*/  IADD3 R170, P4, R167, R160, RZ ;  /* 0x000000a0a7aa7210 */ /* 0x000fe20007f9e0ff */
[----:B------:R-:W-:Y:S01]  /*2500*/  IMAD.X R173, R7, 0x1, R171, P2 ;  /* 0x0000000107ad7824 */ /* 0x000fe200010e06ab */
[----:B------:R-:W-:Y:S01]  /*2510*/  ISETP.GT.AND P2, PT, R0, 0x1, P0 ;  /* 0x000000010000780c */ /* 0x000fe20000744270 */
[----:B------:R-:W-:-:S04]  /*2520*/  IMAD.WIDE.U32 R172, R23, R12, R172 ;  /* 0x0000000c17ac7225 */ /* 0x000fc800078e00ac */
[----:B-1----:R-:W-:Y:S01]  /*2530*/  IMAD.IADD R168, R13, 0x1, R173 ;  /* 0x000000010da87824 */ /* 0x002fe200078e02ad */
[----:B--2---:R-:W-:-:S04]  /*2540*/  LEA R88, P5, R172, R10, 0x1 ;  /* 0x0000000aac587211 */ /* 0x004fc800078a08ff */
[----:B------:R-:W-:Y:S01]  /*2550*/  LEA.HI.X R89, R172, R11, R168, 0x1, P5 ;  /* 0x0000000bac597211 */ /* 0x000fe200028f0ca8 */
[----:B---3--:R-:W-:-:S04]  /*2560*/  IMAD.U32 R169, R154, 0x10000, RZ ;  /* 0x000100009aa97824 */ /* 0x008fc800078e00ff */
[----:B------:R-:W-:-:S04]  /*2570*/  FMUL R169, R169, R156 ;  /* 0x0000009ca9a97220 */ /* 0x000fc80000400000 */
[----:B------:R-:W-:Y:S01]  /*2580*/  FFMA R90, R90, R155, R169 ;  /* 0x0000009b5a5a7223 */ /* 0x000fe200000000a9 */
[----:B------:R-:W-:-:S04]  /*2590*/  SHF.L.U64.HI R169, R4, 0x4, R5 ;  /* 0x0000000404a97819 */ /* 0x000fc80000010205 */
[----:B------:R-:W-:Y:S02]  /*25a0*/  F2FP.BF16.F32.PACK_AB R90, RZ, R90 ;  /* 0x0000005aff5a723e */ /* 0x000fe400000010ff */
[----:B------:R-:W-:-:S05]  /*25b0*/  IADD3.X R171, R169, R161, RZ, P4, !PT ;  /* 0x000000a1a9ab7210 */ /* 0x000fca00027fe4ff */
[----:B------:R1:W-:Y:S01]  /*25c0*/  @P1 STG.E.U16 desc[UR36][R170.64], R90 ;  /* 0x0000005aaa001986 */ /* 0x0003e2000c101524 */
[----:B------:R-:W-:Y:S05]  /*25d0*/  @!P2 BRA `(.L_x_40) ;  /* 0x000000000004a947 */ /* 0x000fea0003800000 */
[----:B------:R2:W5:Y:S02]  /*25e0*/  LDG.E.LTC128B.U16 R154, desc[UR36][R88.64+0x2] ;  /* 0x00000224589a7981 */ /* 0x000564000c1e1520 */
.L_x_40:
[----:B------:R-:W-:Y:S05]  /*25f0*/  BSYNC B1 ;  /* 0x0000000000017941 */ /* 0x000fea0003800000 */
.L_x_39:
[----:B-----5:R-:W-:Y:S01]  /*2600*/  IMAD.U32 R173, R154, 0x10000, RZ ;  /* 0x000100009aad7824 */ /* 0x020fe200078e00ff */
[----:B------:R-:W-:Y:S01]  /*2610*/  ISETP.GT.AND P1, PT, R0, 0x8, P3 ;  /* 0x000000080000780c */ /* 0x000fe20001f24270 */
[----:B------:R-:W-:Y:S02]  /*2620*/  BSSY B1, `(.L_x_41) ;  /* 0x000000a000017945 */ /* 0x000fe40003800000 */
[----:B-1----:R-:W-:-:S04]  /*2630*/  FMUL R90, R173, R156 ;  /* 0x0000009cad5a7220 */ /* 0x002fc80000400000 */
[----:B------:R-:W-:Y:S01]  /*2640*/  FFMA R90, R91, R155, R90 ;  /* 0x0000009b5b5a7223 */ /* 0x000fe2000000005a */
[----:B------:R-:W-:-:S04]  /*2650*/  @P2 IMAD.MOV.U32 R91, RZ, RZ, R171 ;  /* 0x000000ffff5b2224 */ /* 0x000fc800078e00ab */
[----:B------:R-:W-:-:S04]  /*2660*/  F2FP.BF16.F32.PACK_AB R90, RZ, R90 ;  /* 0x0000005aff5a723e */ /* 0x000fc800000010ff */
[----:B------:R-:W-:Y:S01]  /*2670*/  PRMT R168, R90, 0x7610, R168 ;  /* 0x000076105aa87816 */ /* 0x000fe200000000a8 */
[----:B------:R-:W-:-:S05]  /*2680*/  @P2 IMAD.MOV.U32 R90, RZ, RZ, R170 ;  /* 0x000000ffff5a2224 */ /* 0x000fca00078e00aa */
[----:B------:R1:W-:Y:S01]  /*2690*/  @P2 STG.E.U16 desc[UR36][R90.64+0x2], R168 ;  /* 0x000002a85a002986 */ /* 0x0003e2000c101524 */
[----:B------:R-:W-:Y:S05]  /*26a0*/  @!P1 BRA `(.L_x_42) ;  /* 0x0000000000049947 */ /* 0x000fea0003800000 */
[----:B------:R3:W5:Y:S02]  /*26b0*/  LDG.E.LTC128B.U16 R154, desc[UR36][R162.64+0x10] ;  /* 0x00001024a29a7981 */ /* 0x000764000c1e1520 */
.L_x_42:
[----:B------:R-:W-:Y:S05]  /*26c0*/  BSYNC B1 ;  /* 0x0000000000017941 */ /* 0x000fea0003800000 */
.L_x_41:
[----:B-1---5:R-:W-:Y:S01]  /*26d0*/  IMAD.U32 R91, R154, 0x10000, RZ ;  /* 0x000100009a5b7824 */ /* 0x022fe200078e00ff */
[----:B------:R-:W-:Y:S01]  /*26e0*/  ISETP.GT.AND P2, PT, R0, 0x9, P3 ;  /* 0x000000090000780c */ /* 0x000fe20001f44270 */
[----:B------:R-:W-:Y:S01]  /*26f0*/  @P1 IMAD.MOV.U32 R90, RZ, RZ, R160 ;  /* 0x000000ffff5a1224 */ /* 0x000fe200078e00a0 */
[----:B------:R-:W-:Y:S01]  /*2700*/  BSSY B1, `(.L_x_43) ;  /* 0x0000009000017945 */ /* 0x000fe20003800000 */
[----:B------:R-:W-:-:S04]  /*2710*/  FMUL R91, R91, R156 ;  /* 0x0000009c5b5b7220 */ /* 0x000fc80000400000 */
[----:B------:R-:W-:-:S05]  /*2720*/  FFMA R91, R92, R155, R91 ;  /* 0x0000009b5c5b7223 */ /* 0x000fca000000005b */
[----:B------:R-:W-:-:S04]  /*2730*/  F2FP.BF16.F32.PACK_AB R91, RZ, R91 ;  /* 0x0000005bff5b723e */ /* 0x000fc800000010ff */
[----:B------:R-:W-:Y:S01]  /*2740*/  PRMT R92, R91, 0x7610, R92 ;  /* 0x000076105b5c7816 */ /* 0x000fe2000000005c */
[----:B------:R-:W-:-:S05]  /*2750*/  @P1 IMAD.MOV.U32 R91, RZ, RZ, R161 ;  /* 0x000000ffff5b1224 */ /* 0x000fca00078e00a1 */
[----:B------:R1:W-:Y:S01]  /*2760*/  @P1 STG.E.U16 desc[UR36][R90.64+0x10], R92 ;  /* 0x0000105c5a001986 */ /* 0x0003e2000c101524 */
[----:B------:R-:W-:Y:S05]  /*2770*/  @!P2 BRA `(.L_x_44) ;  /* 0x000000000004a947 */ /* 0x000fea0003800000 */
[----:B------:R4:W5:Y:S02]  /*2780*/  LDG.E.LTC128B.U16 R154, desc[UR36][R162.64+0x12] ;  /* 0x00001224a29a7981 */ /* 0x000964000c1e1520 */
.L_x_44:
[----:B------:R-:W-:Y:S05]  /*2790*/  BSYNC B1 ;  /* 0x0000000000017941 */ /* 0x000fea0003800000 */
.L_x_43:
[----:B-1---5:R-:W-:Y:S01]  /*27a0*/  IMAD.U32 R91, R154, 0x10000, RZ ;  /* 0x000100009a5b7824 */ /* 0x022fe200078e00ff */
[----:B------:R-:W-:Y:S01]  /*27b0*/  ISETP.GT.AND P1, PT, R0, 0x8, P0 ;  /* 0x000000080000780c */ /* 0x000fe20000724270 */
[----:B------:R-:W-:Y:S02]  /*27c0*/  BSSY B1, `(.L_x_45) ;  /* 0x000000a000017945 */ /* 0x000fe40003800000 */
[----:B------:R-:W-:Y:S01]  /*27d0*/  FMUL R90, R91, R156 ;  /* 0x0000009c5b5a7220 */ /* 0x000fe20000400000 */
[----:B------:R-:W-:-:S03]  /*27e0*/  @P2 IMAD.MOV.U32 R91, RZ, RZ, R161 ;  /* 0x000000ffff5b2224 */ /* 0x000fc600078e00a1 */
[----:B------:R-:W-:-:S05]  /*27f0*/  FFMA R90, R93, R155, R90 ;  /* 0x0000009b5d5a7223 */ /* 0x000fca000000005a */
[----:B------:R-:W-:-:S04]  /*2800*/  F2FP.BF16.F32.PACK_AB R90, RZ, R90 ;  /* 0x0000005aff5a723e */ /* 0x000fc800000010ff */
[----:B------:R-:W-:Y:S01]  /*2810*/  PRMT R92, R90, 0x7610, R92 ;  /* 0x000076105a5c7816 */ /* 0x000fe2000000005c */
[----:B------:R-:W-:-:S05]  /*2820*/  @P2 IMAD.MOV.U32 R90, RZ, RZ, R160 ;  /* 0x000000ffff5a2224 */ /* 0x000fca00078e00a0 */
[----:B------:R1:W-:Y:S01]  /*2830*/  @P2 STG.E.U16 desc[UR36][R90.64+0x12], R92 ;  /* 0x0000125c5a002986 */ /* 0x0003e2000c101524 */
[----:B------:R-:W-:Y:S05]  /*2840*/  @!P1 BRA `(.L_x_46) ;  /* 0x0000000000049947 */ /* 0x000fea0003800000 */
[----:B------:R0:W5:Y:S02]  /*2850*/  LDG.E.LTC128B.U16 R154, desc[UR36][R88.64+0x10] ;  /* 0x00001024589a7981 */ /* 0x000164000c1e1520 */
.L_x_46:
[----:B------:R-:W-:Y:S05]  /*2860*/  BSYNC B1 ;  /* 0x0000000000017941 */ /* 0x000fea0003800000 */
.L_x_45:
        /* <DEDUP_REMOVED lines=12> */
.L_x_48:
[----:B------:R-:W-:Y:S05]  /*2930*/  BSYNC B1 ;  /* 0x0000000000017941 */ /* 0x000fea0003800000 */
.L_x_47:
[----:B-1---5:R-:W-:Y:S01]  /*2940*/  IMAD.U32 R91, R154, 0x10000, RZ ;  /* 0x000100009a5b7824 */ /* 0x022fe200078e00ff */
[----:B------:R-:W-:Y:S01]  /*2950*/  ISETP.GT.AND P1, PT, R0, 0x10, P3 ;  /* 0x000000100000780c */ /* 0x000fe20001f24270 */
[----:B------:R-:W-:Y:S02]  /*2960*/  BSSY B1, `(.L_x_49) ;  /* 0x000000a000017945 */ /* 0x000fe40003800000 */
[----:B------:R-:W-:Y:S01]  /*2970*/  FMUL R90, R91, R156 ;  /* 0x0000009c5b5a7220 */ /* 0x000fe20000400000 */
[----:B------:R-:W-:-:S03]  /*2980*/  @P2 MOV R91, R171 ;  /* 0x000000ab005b2202 */ /* 0x000fc60000000f00 */
[----:B------:R-:W-:-:S05]  /*2990*/  FFMA R90, R95, R155, R90 ;  /* 0x0000009b5f5a7223 */ /* 0x000fca000000005a */
[----:B------:R-:W-:-:S04]  /*29a0*/  F2FP.BF16.F32.PACK_AB R90, RZ, R90 ;  /* 0x0000005aff5a723e */ /* 0x000fc800000010ff */
[----:B------:R-:W-:Y:S01]  /*29b0*/  PRMT R92, R90, 0x7610, R92 ;  /* 0x000076105a5c7816 */ /* 0x000fe2000000005c */
[----:B------:R-:W-:-:S05]  /*29c0*/  @P2 IMAD.MOV.U32 R90, RZ, RZ, R170 ;  /* 0x000000ffff5a2224 */ /* 0x000fca00078e00aa */
[----:B------:R1:W-:Y:S01]  /*29d0*/  @P2 STG.E.U16 desc[UR36][R90.64+0x12], R92 ;  /* 0x0000125c5a002986 */ /* 0x0003e2000c101524 */
[----:B------:R-:W-:Y:S05]  /*29e0*/  @!P1 BRA `(.L_x_50) ;  /* 0x0000000000049947 */ /* 0x000fea0003800000 */
[----:B------:R0:W5:Y:S02]  /*29f0*/  LDG.E.LTC128B.U16 R154, desc[UR36][R162.64+0x20] ;  /* 0x00002024a29a7981 */ /* 0x000164000c1e1520 */
.L_x_50:
[----:B------:R-:W-:Y:S05]  /*2a00*/  BSYNC B1 ;  /* 0x0000000000017941 */ /* 0x000fea0003800000 */
.L_x_49:
        /* <DEDUP_REMOVED lines=12> */
.L_x_52:
[----:B------:R-:W-:Y:S05]  /*2ad0*/  BSYNC B1 ;  /* 0x0000000000017941 */ /* 0x000fea0003800000 */
.L_x_51:
        /* <DEDUP_REMOVED lines=12> */
.L_x_54:
[----:B------:R-:W-:Y:S05]  /*2ba0*/  BSYNC B1 ;  /* 0x0000000000017941 */ /* 0x000fea0003800000 */
.L_x_53:
        /* <DEDUP_REMOVED lines=12> */
.L_x_56:
[----:B------:R-:W-:Y:S05]  /*2c70*/  BSYNC B1 ;  /* 0x0000000000017941 */ /* 0x000fea0003800000 */
.L_x_55:
        /* <DEDUP_REMOVED lines=12> */
.L_x_58:
[----:B------:R-:W-:Y:S05]  /*2d40*/  BSYNC B1 ;  /* 0x0000000000017941 */ /* 0x000fea0003800000 */
.L_x_57:
[----:B-1---5:R-:W-:Y:S01]  /*2d50*/  IMAD.U32 R91, R154, 0x10000, RZ ;  /* 0x000100009a5b7824 */ /* 0x022fe200078e00ff */
[----:B------:R-:W-:Y:S01]  /*2d60*/  ISETP.GT.AND P2, PT, R0, 0x19, P3 ;  /* 0x000000190000780c */ /* 0x000fe20001f44270 */
[----:B------:R-:W-:Y:S01]  /*2d70*/  @P1 IMAD.MOV.U32 R90, RZ, RZ, R160 ;  /* 0x000000ffff5a1224 */ /* 0x000fe200078e00a0 */
[----:B------:R-:W-:Y:S01]  /*2d80*/  BSSY B1, `(.L_x_59) ;  /* 0x0000009000017945 */ /* 0x000fe20003800000 */
[----:B------:R-:W-:-:S04]  /*2d90*/  FMUL R91, R91, R156 ;  /* 0x0000009c5b5b7220 */ /* 0x000fc80000400000 */
[----:B------:R-:W-:-:S05]  /*2da0*/  FFMA R91, R100, R155, R91 ;  /* 0x0000009b645b7223 */ /* 0x000fca000000005b */
[----:B------:R-:W-:-:S04]  /*2db0*/  F2FP.BF16.F32.PACK_AB R91, RZ, R91 ;  /* 0x0000005bff5b723e */ /* 0x000fc800000010ff */
[----:B------:R-:W-:Y:S02]  /*2dc0*/  PRMT R92, R91, 0x7610, R92 ;  /* 0x000076105b5c7816 */ /* 0x000fe4000000005c */
[----:B------:R-:W-:-:S05]  /*2dd0*/  @P1 MOV R91, R161 ;  /* 0x000000a1005b1202 */ /* 0x000fca0000000f00 */
[----:B------:R1:W-:Y:S01]  /*2de0*/  @P1 STG.E.U16 desc[UR36][R90.64+0x30], R92 ;  /* 0x0000305c5a001986 */ /* 0x0003e2000c101524 */
[----:B------:R-:W-:Y:S05]  /*2df0*/  @!P2 BRA `(.L_x_60) ;  /* 0x000000000004a947 */ /* 0x000fea0003800000 */
[----:B------:R0:W5:Y:S02]  /*2e00*/  LDG.E.LTC128B.U16 R154, desc[UR36][R162.64+0x32] ;  /* 0x00003224a29a7981 */ /* 0x000164000c1e1520 */
.L_x_60:
[----:B------:R-:W-:Y:S05]  /*2e10*/  BSYNC B1 ;  /* 0x0000000000017941 */ /* 0x000fea0003800000 */
.L_x_59:
        /* <DEDUP_REMOVED lines=12> */
.L_x_62:
[----:B------:R-:W-:Y:S05]  /*2ee0*/  BSYNC B1 ;  /* 0x0000000000017941 */ /* 0x000fea0003800000 */
.L_x_61:
        /* <DEDUP_REMOVED lines=12> */
.L_x_64:
[----:B------:R-:W-:Y:S05]  /*2fb0*/  BSYNC B1 ;  /* 0x0000000000017941 */ /* 0x000fea0003800000 */
.L_x_63:
        /* <DEDUP_REMOVED lines=12> */
.L_x_66:
[----:B------:R-:W-:Y:S05]  /*3080*/  BSYNC B1 ;  /* 0x0000000000017941 */ /* 0x000fea0003800000 */
.L_x_65:
        /* <DEDUP_REMOVED lines=12> */
.L_x_68:
[----:B------:R-:W-:Y:S05]  /*3150*/  BSYNC B1 ;  /* 0x0000000000017941 */ /* 0x000fea0003800000 */
.L_x_67:
        /* <DEDUP_REMOVED lines=12> */
.L_x_70:
[----:B------:R-:W-:Y:S05]  /*3220*/  BSYNC B1 ;  /* 0x0000000000017941 */ /* 0x000fea0003800000 */
.L_x_69:
        /* <DEDUP_REMOVED lines=12> */
.L_x_72:
[----:B------:R-:W-:Y:S05]  /*32f0*/  BSYNC B1 ;  /* 0x0000000000017941 */ /* 0x000fea0003800000 */
.L_x_71:
        /* <DEDUP_REMOVED lines=12> */
.L_x_74:
[----:B------:R-:W-:Y:S05]  /*33c0*/  BSYNC B1 ;  /* 0x0000000000017941 */ /* 0x000fea0003800000 */
.L_x_73:
        /* <DEDUP_REMOVED lines=12> */
.L_x_76:
[----:B------:R-:W-:Y:S05]  /*3490*/  BSYNC B1 ;  /* 0x0000000000017941 */ /* 0x000fea0003800000 */
.L_x_75:
        /* <DEDUP_REMOVED lines=12> */
.L_x_78:
[----:B------:R-:W-:Y:S05]  /*3560*/  BSYNC B1 ;  /* 0x0000000000017941 */ /* 0x000fea0003800000 */
.L_x_77:
        /* <DEDUP_REMOVED lines=12> */
.L_x_80:
[----:B------:R-:W-:Y:S05]  /*3630*/  BSYNC B1 ;  /* 0x0000000000017941 */ /* 0x000fea0003800000 */
.L_x_79:
        /* <DEDUP_REMOVED lines=12> */
.L_x_82:
[----:B------:R-:W-:Y:S05]  /*3700*/  BSYNC B1 ;  /* 0x0000000000017941 */ /* 0x000fea0003800000 */
.L_x_81:
        /* <DEDUP_REMOVED lines=12> */
.L_x_84:
[----:B------:R-:W-:Y:S05]  /*37d0*/  BSYNC B1 ;  /* 0x0000000000017941 */ /* 0x000fea0003800000 */
.L_x_83:
        /* <DEDUP_REMOVED lines=12> */
.L_x_86:
[----:B------:R-:W-:Y:S05]  /*38a0*/  BSYNC B1 ;  /* 0x0000000000017941 */ /* 0x000fea0003800000 */
.L_x_85:
        /* <DEDUP_REMOVED lines=12> */
.L_x_88:
[----:B------:R-:W-:Y:S05]  /*3970*/  BSYNC B1 ;  /* 0x0000000000017941 */ /* 0x000fea0003800000 */
.L_x_87:
        /* <DEDUP_REMOVED lines=12> */
.L_x_90:
[----:B------:R-:W-:Y:S05]  /*3a40*/  BSYNC B1 ;  /* 0x0000000000017941 */ /* 0x000fea0003800000 */
.L_x_89:
        /* <DEDUP_REMOVED lines=12> */
.L_x_92:
[----:B------:R-:W-:Y:S05]  /*3b10*/  BSYNC B1 ;  /* 0x0000000000017941 */ /* 0x000fea0003800000 */
.L_x_91:
        /* <DEDUP_REMOVED lines=12> */
.L_x_94:
[----:B------:R-:W-:Y:S05]  /*3be0*/  BSYNC B1 ;  /* 0x0000000000017941 */ /* 0x000fea0003800000 */
.L_x_93:
        /* <DEDUP_REMOVED lines=12> */
.L_x_96:
[----:B------:R-:W-:Y:S05]  /*3cb0*/  BSYNC B1 ;  /* 0x0000000000017941 */ /* 0x000fea0003800000 */
.L_x_95:
        /* <DEDUP_REMOVED lines=12> */
.L_x_98:
[----:B------:R-:W-:Y:S05]  /*3d80*/  BSYNC B1 ;  /* 0x0000000000017941 */ /* 0x000fea0003800000 */
.L_x_97:
        /* <DEDUP_REMOVED lines=12> */
.L_x_100:
[----:B------:R-:W-:Y:S05]  /*3e50*/  BSYNC B1 ;  /* 0x0000000000017941 */ /* 0x000fea0003800000 */
.L_x_99:
        /* <DEDUP_REMOVED lines=12> */
.L_x_102:
[----:B------:R-:W-:Y:S05]  /*3f20*/  BSYNC B1 ;  /* 0x0000000000017941 */ /* 0x000fea0003800000 */
.L_x_101:
        /* <DEDUP_REMOVED lines=12> */
.L_x_104:
[----:B------:R-:W-:Y:S05]  /*3ff0*/  BSYNC B1 ;  /* 0x0000000000017941 */ /* 0x000fea0003800000 */
.L_x_103:
        /* <DEDUP_REMOVED lines=12> */
.L_x_106:
[----:B------:R-:W-:Y:S05]  /*40c0*/  BSYNC B1 ;  /* 0x0000000000017941 */ /* 0x000fea0003800000 */
.L_x_105:
        /* <DEDUP_REMOVED lines=12> */
.L_x_108:
[----:B------:R-:W-:Y:S05]  /*4190*/  BSYNC B1 ;  /* 0x0000000000017941 */ /* 0x000fea0003800000 */
.L_x_107:
        /* <DEDUP_REMOVED lines=12> */
.L_x_110:
[----:B------:R-:W-:Y:S05]  /*4260*/  BSYNC B1 ;  /* 0x0000000000017941 */ /* 0x000fea0003800000 */
.L_x_109:
        /* <DEDUP_REMOVED lines=12> */
.L_x_112:
[----:B------:R-:W-:Y:S05]  /*4330*/  BSYNC B1 ;  /* 0x0000000000017941 */ /* 0x000fea0003800000 */
.L_x_111:
        /* <DEDUP_REMOVED lines=12> */
.L_x_114:
[----:B------:R-:W-:Y:S05]  /*4400*/  BSYNC B1 ;  /* 0x0000000000017941 */ /* 0x000fea0003800000 */
.L_x_113:
        /* <DEDUP_REMOVED lines=12> */
.L_x_116:
[----:B------:R-:W-:Y:S05]  /*44d0*/  BSYNC B1 ;  /* 0x0000000000017941 */ /* 0x000fea0003800000 */
.L_x_115:
        /* <DEDUP_REMOVED lines=12> */
.L_x_118:
[----:B------:R-:W-:Y:S05]  /*45a0*/  BSYNC B1 ;  /* 0x0000000000017941 */ /* 0x000fea0003800000 */
.L_x_117:
[----:B-1---5:R-:W-:Y:S01]  /*45b0*/  IMAD.U32 R91, R154, 0x10000, RZ ;  /* 0x000100009a5b7824 */ /* 0x022fe200078e00ff */
[----:B------:R-:W-:Y:S01]  /*45c0*/  @P1 MOV R90, R170 ;  /* 0x000000aa005a1202 */ /* 0x000fe20000000f00 */
[----:B------:R-:W-:Y:S01]  /*45d0*/  BSSY B1, `(.L_x_119) ;  /* 0x000000a000017945 */ /* 0x000fe20003800000 */
[----:B------:R-:W-:Y:S01]  /*45e0*/  ISETP.GT.AND P2, PT, R0, 0x51, P0 ;  /* 0x000000510000780c */ /* 0x000fe20000744270 */
        /* <DEDUP_REMOVED lines=8> */
.L_x_120:
[----:B------:R-:W-:Y:S05]  /*4670*/  BSYNC B1 ;  /* 0x0000000000017941 */ /* 0x000fea0003800000 */
.L_x_119:
        /* <DEDUP_REMOVED lines=12> */
.L_x_122:
[----:B------:R-:W-:Y:S05]  /*4740*/  BSYNC B1 ;  /* 0x0000000000017941 */ /* 0x000fea0003800000 */
.L_x_121:
        /* <DEDUP_REMOVED lines=12> */
.L_x_124:
[----:B------:R-:W-:Y:S05]  /*4810*/  BSYNC B1 ;  /* 0x0000000000017941 */ /* 0x000fea0003800000 */
.L_x_123:
        /* <DEDUP_REMOVED lines=12> */
.L_x_126:
[----:B------:R-:W-:Y:S05]  /*48e0*/  BSYNC B1 ;  /* 0x0000000000017941 */ /* 0x000fea0003800000 */
.L_x_125:
        /* <DEDUP_REMOVED lines=12> */
.L_x_128:
[----:B------:R-:W-:Y:S05]  /*49b0*/  BSYNC B1 ;  /* 0x0000000000017941 */ /* 0x000fea0003800000 */
.L_x_127:
[----:B-1---5:R-:W-:Y:S01]  /*49c0*/  SHF.L.U32 R91, R154, 0x10, RZ ;  /* 0x000000109a5b7819 */ /* 0x022fe200000006ff */
[----:B------:R-:W-:Y:S01]  /*49d0*/  BSSY B1, `(.L_x_129) ;  /* 0x000000b000017945 */ /* 0x000fe20003800000 */
[----:B------:R-:W-:-:S03]  /*49e0*/  ISETP.GT.AND P1, PT, R0, 0x60, P3 ;  /* 0x000000600000780c */ /* 0x000fc60001f24270 */
        /* <DEDUP_REMOVED lines=9> */
.L_x_130:
[----:B------:R-:W-:Y:S05]  /*4a80*/  BSYNC B1 ;  /* 0x0000000000017941 */ /* 0x000fea0003800000 */
.L_x_129:
        /* <DEDUP_REMOVED lines=12> */
.L_x_132:
[----:B------:R-:W-:Y:S05]  /*4b50*/  BSYNC B1 ;  /* 0x0000000000017941 */ /* 0x000fea0003800000 */
.L_x_131:
        /* <DEDUP_REMOVED lines=12> */
.L_x_134:
[----:B------:R-:W-:Y:S05]  /*4c20*/  BSYNC B1 ;  /* 0x0000000000017941 */ /* 0x000fea0003800000 */
.L_x_133:
        /* <DEDUP_REMOVED lines=12> */
.L_x_136:
[----:B------:R-:W-:Y:S05]  /*4cf0*/  BSYNC B1 ;  /* 0x0000000000017941 */ /* 0x000fea0003800000 */
.L_x_135:
        /* <DEDUP_REMOVED lines=12> */
.L_x_138:
[----:B------:R-:W-:Y:S05]  /*4dc0*/  BSYNC B1 ;  /* 0x0000000000017941 */ /* 0x000fea0003800000 */
.L_x_137:
        /* <DEDUP_REMOVED lines=12> */
.L_x_140:
[----:B------:R-:W-:Y:S05]  /*4e90*/  BSYNC B1 ;  /* 0x0000000000017941 */ /* 0x000fea0003800000 */
.L_x_139:
        /* <DEDUP_REMOVED lines=12> */
.L_x_142:
[----:B------:R-:W-:Y:S05]  /*4f60*/  BSYNC B1 ;  /* 0x0000000000017941 */ /* 0x000fea0003800000 */
.L_x_141:
        /* <DEDUP_REMOVED lines=12> */
.L_x_144:
[----:B------:R-:W-:Y:S05]  /*5030*/  BSYNC B1 ;  /* 0x0000000000017941 */ /* 0x000fea0003800000 */
.L_x_143:
        /* <DEDUP_REMOVED lines=12> */
.L_x_146:
[----:B------:R-:W-:Y:S05]  /*5100*/  BSYNC B1 ;  /* 0x0000000000017941 */ /* 0x000fea0003800000 */
.L_x_145:
        /* <DEDUP_REMOVED lines=12> */
.L_x_148:
[----:B------:R-:W-:Y:S05]  /*51d0*/  BSYNC B1 ;  /* 0x0000000000017941 */ /* 0x000fea0003800000 */
.L_x_147:
        /* <DEDUP_REMOVED lines=12> */
.L_x_150:
[----:B------:R-:W-:Y:S05]  /*52a0*/  BSYNC B1 ;  /* 0x0000000000017941 */ /* 0x000fea0003800000 */
.L_x_149:
        /* <DEDUP_REMOVED lines=12> */
.L_x_152:
[----:B------:R-:W-:Y:S05]  /*5370*/  BSYNC B1 ;  /* 0x0000000000017941 */ /* 0x000fea0003800000 */
.L_x_151:
        /* <DEDUP_REMOVED lines=12> */
.L_x_154:
[----:B------:R-:W-:Y:S05]  /*5440*/  BSYNC B1 ;  /* 0x0000000000017941 */ /* 0x000fea0003800000 */
.L_x_153:
        /* <DEDUP_REMOVED lines=12> */
.L_x_156:
[----:B------:R-:W-:Y:S05]  /*5510*/  BSYNC B1 ;  /* 0x0000000000017941 */ /* 0x000fea0003800000 */
.L_x_155:
        /* <DEDUP_REMOVED lines=12> */
.L_x_158:
[----:B------:R-:W-:Y:S05]  /*55e0*/  BSYNC B1 ;  /* 0x0000000000017941 */ /* 0x000fea0003800000 */
.L_x_157:
[----:B-1---5:R-:W-:Y:S01]  /*55f0*/  IMAD.U32 R91, R154, 0x10000, RZ ;  /* 0x000100009a5b7824 */ /* 0x022fe200078e00ff */
[----:B------:R-:W-:Y:S01]  /*5600*/  ISETP.GT.AND P1, PT, R0, 0x79, P0 ;  /* 0x000000790000780c */ /* 0x000fe20000724270 */
[----:B------:R-:W-:Y:S01]  /*5610*/  @P2 IMAD.MOV.U32 R8, RZ, RZ, R170 ;  /* 0x000000ffff082224 */ /* 0x000fe200078e00aa */
[----:B------:R-:W-:Y:S01]  /*5620*/  IADD3 R157, P0, R157, 0x80, RZ ;  /* 0x000000809d9d7810 */ /* 0x000fe20007f1e0ff */
[----:B------:R-:W-:Y:S01]  /*5630*/  FMUL R91, R91, R156 ;  /* 0x0000009c5b5b7220 */ /* 0x000fe20000400000 */
[----:B------:R-:W-:Y:S03]  /*5640*/  BSSY B1, `(.L_x_159) ;  /* 0x0000009000017945 */ /* 0x000fe60003800000 */
[----:B------:R-:W-:-:S05]  /*5650*/  FFMA R91, R150, R155, R91 ;  /* 0x0000009b965b7223 */ /* 0x000fca000000005b */
[----:B------:R-:W-:-:S04]  /*5660*/  F2FP.BF16.F32.PACK_AB R91, RZ, R91 ;  /* 0x0000005bff5b723e */ /* 0x000fc800000010ff */
[----:B------:R-:W-:Y:S01]  /*5670*/  PRMT R90, R91, 0x7610, R90 ;  /* 0x000076105b5a7816 */ /* 0x000fe2000000005a */
[----:B------:R-:W-:Y:S02]  /*5680*/  IMAD.X R91, RZ, RZ, R9, P0 ;  /* 0x000000ffff5b7224 */ /* 0x000fe400000e0609 */
[----:B------:R-:W-:-:S05]  /*5690*/  @P2 IMAD.MOV.U32 R9, RZ, RZ, R171 ;  /* 0x000000ffff092224 */ /* 0x000fca00078e00ab */
[----:B------:R1:W-:Y:S01]  /*56a0*/  @P2 STG.E.U16 desc[UR36][R8.64+0xf0], R90 ;  /* 0x0000f05a08002986 */ /* 0x0003e2000c101524 */
[----:B------:R-:W-:Y:S05]  /*56b0*/  @!P1 BRA `(.L_x_160) ;  /* 0x0000000000049947 */ /* 0x000fea0003800000 */
[----:B------:R0:W5:Y:S02]  /*56c0*/  LDG.E.LTC128B.U16 R154, desc[UR36][R88.64+0xf2] ;  /* 0x0000f224589a7981 */ /* 0x000164000c1e1520 */
.L_x_160:
[----:B------:R-:W-:Y:S05]  /*56d0*/  BSYNC B1 ;  /* 0x0000000000017941 */ /* 0x000fea0003800000 */
.L_x_159:
[----:B-1---5:R-:W-:Y:S01]  /*56e0*/  IMAD.U32 R9, R154, 0x10000, RZ ;  /* 0x000100009a097824 */ /* 0x022fe200078e00ff */
[----:B------:R-:W-:Y:S01]  /*56f0*/  ISETP.GT.AND P0, PT, R3, 0x80, PT ;  /* 0x000000800300780c */ /* 0x000fe20003f04270 */
[----:B------:R-:W-:Y:S02]  /*5700*/  IMAD R8, R91, R14, RZ ;  /* 0x0000000e5b087224 */ /* 0x000fe400078e02ff */
[----:B0-2---:R-:W-:Y:S01]  /*5710*/  FMUL R88, R9, R156 ;  /* 0x0000009c09587220 */ /* 0x005fe20000400000 */
[----:B------:R-:W-:Y:S01]  /*5720*/  ISETP.GT.AND P3, PT, R0, RZ, P0 ;  /* 0x000000ff0000720c */ /* 0x000fe20000764270 */
[C---:B------:R-:W-:Y:S02]  /*5730*/  IMAD R97, R157.reuse, R15, R8 ;  /* 0x0000000f9d617224 */ /* 0x040fe400078e0208 */
[----:B------:R-:W-:-:S04]  /*5740*/  IMAD.WIDE.U32 R8, R157, R14, R158 ;  /* 0x0000000e9d087225 */ /* 0x000fc800078e009e */
[----:B------:R-:W-:Y:S01]  /*5750*/  FFMA R151, R151, R155, R88 ;  /* 0x0000009b97977223 */ /* 0x000fe20000000058 */
[----:B------:R-:W-:Y:S01]  /*5760*/  IMAD.IADD R9, R9, 0x1, R97 ;  /* 0x0000000109097824 */ /* 0x000fe200078e0261 */
[----:B------:R-:W-:-:S03]  /*5770*/  LEA R88, P2, R8, R10, 0x1 ;  /* 0x0000000a08587211 */ /* 0x000fc600078408ff */
[----:B------:R-:W-:Y:S02]  /*5780*/  F2FP.BF16.F32.PACK_AB R151, RZ, R151 ;  /* 0x00000097ff97723e */ /* 0x000fe400000010ff */
[----:B------:R-:W-:-:S03]  /*5790*/  LEA.HI.X R89, R8, R11, R9, 0x1, P2 ;  /* 0x0000000b08597211 */ /* 0x000fc600010f0c09 */
[----:B------:R0:W-:Y:S04]  /*57a0*/  @P1 STG.E.U16 desc[UR36][R170.64+0xf2], R151 ;  /* 0x0000f297aa001986 */ /* 0x0001e8000c101524 */
[----:B------:R-:W2:Y:S01]  /*57b0*/  @P3 LDG.E.LTC128B.U16 R154, desc[UR36][R88.64] ;  /* 0x00000024589a3981 */ /* 0x000ea2000c1e1520 */
[----:B------:R-:W-:Y:S01]  /*57c0*/  IMAD.WIDE.U32 R8, R157, R14, R6 ;  /* 0x0000000e9d087225 */ /* 0x000fe200078e0006 */
[----:B------:R-:W-:Y:S01]  /*57d0*/  SHF.L.U64.HI R95, R4, 0x8, R5 ;  /* 0x00000008045f7819 */ /* 0x000fe20000010205 */
[----:B------:R-:W-:Y:S01]  /*57e0*/  BSSY B1, `(.L_x_161) ;  /* 0x0000011000017945 */ /* 0x000fe20003800000 */
[----:B------:R-:W-:Y:S01]  /*57f0*/  ISETP.GT.AND P2, PT, R0, 0x1, P0 ;  /* 0x000000010000780c */ /* 0x000fe20000744270 */
[----:B------:R-:W-:Y:S02]  /*5800*/  IMAD.IADD R9, R97, 0x1, R9 ;  /* 0x0000000161097824 */ /* 0x000fe400078e0209 */
[----:B------:R-:W-:-:S02]  /*5810*/  IMAD.SHL.U32 R93, R4, 0x100, RZ ;  /* 0x00000100045d7824 */ /* 0x000fc400078e00ff */
[----:B------:R-:W-:-:S03]  /*5820*/  IMAD.WIDE.U32 R90, R23, R12, R8 ;  /* 0x0000000c175a7225 */ /* 0x000fc600078e0008 */
[----:B------:R-:W-:Y:S01]  /*5830*/  IADD3 R8, P1, R93, R160, RZ ;  /* 0x000000a05d087210 */ /* 0x000fe20007f3e0ff */
[----:B------:R-:W-:Y:S01]  /*5840*/  IMAD.IADD R5, R13, 0x1, R91 ;  /* 0x000000010d057824 */ /* 0x000fe200078e025b */
[----:B------:R-:W-:-:S03]  /*5850*/  LEA R4, P4, R90, R10, 0x1 ;  /* 0x0000000a5a047211 */ /* 0x000fc600078808ff */
[----:B------:R-:W-:Y:S01]  /*5860*/  IMAD.X R9, R95, 0x1, R161, P1 ;  /* 0x000000015f097824 */ /* 0x000fe200008e06a1 */
[----:B------:R-:W-:Y:S01]  /*5870*/  LEA.HI.X R5, R90, R11, R5, 0x1, P4 ;  /* 0x0000000b5a057211 */ /* 0x000fe200020f0c05 */
[----:B--2---:R-:W-:-:S04]  /*5880*/  IMAD.U32 R15, R154, 0x10000, RZ ;  /* 0x000100009a0f7824 */ /* 0x004fc800078e00ff */
[----:B------:R-:W-:-:S04]  /*5890*/  FMUL R15, R15, R156 ;  /* 0x0000009c0f0f7220 */ /* 0x000fc80000400000 */
[----:B------:R-:W-:-:S05]  /*58a0*/  FFMA R15, R24, R155, R15 ;  /* 0x0000009b180f7223 */ /* 0x000fca000000000f */
[----:B------:R-:W-:-:S05]  /*58b0*/  F2FP.BF16.F32.PACK_AB R15, RZ, R15 ;  /* 0x0000000fff0f723e */ /* 0x000fca00000010ff */
[----:B------:R0:W-:Y:S01]  /*58c0*/  @P3 STG.E.U16 desc[UR36][R8.64], R15 ;  /* 0x0000000f08003986 */ /* 0x0001e2000c101524 */
[----:B------:R-:W-:Y:S05]  /*58d0*/  @!P2 BRA `(.L_x_162) ;  /* 0x000000000004a947 */ /* 0x000fea0003800000 */
[----:B------:R1:W5:Y:S02]  /*58e0*/  LDG.E.LTC128B.U16 R154, desc[UR36][R4.64+0x2] ;  /* 0x00000224049a7981 */ /* 0x000364000c1e1520 */
.L_x_162:
[----:B------:R-:W-:Y:S05]  /*58f0*/  BSYNC B1 ;  /* 0x0000000000017941 */ /* 0x000fea0003800000 */
.L_x_161:
[----:B0----5:R-:W-:Y:S01]  /*5900*/  SHF.L.U32 R15, R154, 0x10, RZ ;  /* 0x000000109a0f7819 */ /* 0x021fe200000006ff */
[----:B------:R-:W-:Y:S01]  /*5910*/  BSSY B1, `(.L_x_163) ;  /* 0x0000010000017945 */ /* 0x000fe20003800000 */
[----:B------:R-:W-:-:S03]  /*5920*/  ISETP.GT.AND P1, PT, R3, 0x88, PT ;  /* 0x000000880300780c */ /* 0x000fc60003f24270 */
[----:B------:R-:W-:Y:S01]  /*5930*/  FMUL R24, R15, R156 ;  /* 0x0000009c0f187220 */ /* 0x000fe20000400000 */
[----:B------:R-:W-:Y:S01]  /*5940*/  IMAD.WIDE.U32 R14, R157, R14, R164 ;  /* 0x0000000e9d0e7225 */ /* 0x000fe200078e00a4 */
[----:B------:R-:W-:-:S03]  /*5950*/  ISETP.GT.AND P3, PT, R0, RZ, P1 ;  /* 0x000000ff0000720c */ /* 0x000fc60000f64270 */
[----:B------:R-:W-:Y:S01]  /*5960*/  FFMA R24, R25, R155, R24 ;  /* 0x0000009b19187223 */ /* 0x000fe20000000018 */
[----:B------:R-:W-:Y:S01]  /*5970*/  IMAD.IADD R97, R97, 0x1, R15 ;  /* 0x0000000161617824 */ /* 0x000fe200078e020f */
[-C--:B------:R-:W-:Y:S02]  /*5980*/  IADD3 R21, P5, R20, R14.reuse, RZ ;  /* 0x0000000e14157210 */ /* 0x080fe40007fbe0ff */
[----:B------:R-:W-:Y:S02]  /*5990*/  IADD3 R20, P4, R6, R14, RZ ;  /* 0x0000000e06147210 */ /* 0x000fe40007f9e0ff */
[----:B------:R-:W-:Y:S01]  /*59a0*/  F2FP.BF16.F32.PACK_AB R24, RZ, R24 ;  /* 0x00000018ff18723e */ /* 0x000fe200000010ff */
[----:B------:R-:W-:Y:S01]  /*59b0*/  IMAD.X R158, R97, 0x1, R159, P5 ;  /* 0x00000001619e7824 */ /* 0x000fe200028e069f */
[----:B------:R-:W-:-:S03]  /*59c0*/  LEA R14, P5, R21, R10, 0x1 ;  /* 0x0000000a150e7211 */ /* 0x000fc600078a08ff */
[----:B------:R0:W-:Y:S01]  /*59d0*/  @P2 STG.E.U16 desc[UR36][R8.64+0x2], R24 ;  /* 0x0000021808002986 */ /* 0x0001e2000c101524 */
[----:B------:R-:W-:Y:S01]  /*59e0*/  LEA.HI.X R15, R21, R11, R158, 0x1, P5 ;  /* 0x0000000b150f7211 */ /* 0x000fe200028f0c9e */
[----:B------:R-:W-:Y:S08]  /*59f0*/  @!P3 BRA `(.L_x_164) ;  /* 0x000000000004b947 */ /* 0x000ff00003800000 */
[----:B------:R2:W5:Y:S02]  /*5a00*/  LDG.E.LTC128B.U16 R154, desc[UR36][R14.64] ;  /* 0x000000240e9a7981 */ /* 0x000564000c1e1520 */
.L_x_164:
[----:B------:R-:W-:Y:S05]  /*5a10*/  BSYNC B1 ;  /* 0x0000000000017941 */ /* 0x000fea0003800000 */
.L_x_163:
[----:B-----5:R-:W-:Y:S01]  /*5a20*/  IMAD.U32 R3, R154, 0x10000, RZ ;  /* 0x000100009a037824 */ /* 0x020fe200078e00ff */
[----:B------:R-:W-:Y:S01]  /*5a30*/  ISETP.GT.AND P2, PT, R0, 0x1, P1 ;  /* 0x000000010000780c */ /* 0x000fe20000f44270 */
[----:B------:R-:W-:Y:S01]  /*5a40*/  IMAD.X R21, R7, 0x1, R97, P4 ;  /* 0x0000000107157824 */ /* 0x000fe200020e0661 */
[----:B------:R-:W-:Y:S01]  /*5a50*/  IADD3 R6, P4, R8, R167, RZ ;  /* 0x000000a708067210 */ /* 0x000fe20007f9e0ff */
[----:B------:R-:W-:Y:S01]  /*5a60*/  FMUL R3, R3, R156 ;  /* 0x0000009c03037220 */ /* 0x000fe20000400000 */
[----:B------:R-:W-:Y:S01]  /*5a70*/  BSSY B1, `(.L_x_165) ;  /* 0x000000b000017945 */ /* 0x000fe20003800000 */
[----:B--2---:R-:W-:-:S04]  /*5a80*/  IMAD.WIDE.U32 R14, R23, R12, R20 ;  /* 0x0000000c170e7225 */ /* 0x004fc800078e0014 */
[----:B------:R-:W-:Y:S01]  /*5a90*/  FFMA R3, R26, R155, R3 ;  /* 0x0000009b1a037223 */ /* 0x000fe20000000003 */
[----:B------:R-:W-:Y:S01]  /*5aa0*/  IMAD.X R7, R9, 0x1, R169, P4 ;  /* 0x0000000109077824 */ /* 0x000fe200020e06a9 */
[----:B------:R-:W-:Y:S01]  /*5ab0*/  LEA R10, P5, R14, R10, 0x1 ;  /* 0x0000000a0e0a7211 */ /* 0x000fe200078a08ff */
[----:B------:R-:W-:Y:S02]  /*5ac0*/  IMAD.IADD R13, R13, 0x1, R15 ;  /* 0x000000010d0d7824 */ /* 0x000fe400078e020f */
[----:B------:R-:W-:-:S03]  /*5ad0*/  F2FP.BF16.F32.PACK_AB R3, RZ, R3 ;  /* 0x00000003ff03723e */ /* 0x000fc600000010ff */
[----:B------:R-:W-:Y:S02]  /*5ae0*/  LEA.HI.X R11, R14, R11, R13, 0x1, P5 ;  /* 0x0000000b0e0b7211 */ /* 0x000fe400028f0c0d */
[----:B------:R2:W-:Y:S01]  /*5af0*/  @P3 STG.E.U16 desc[UR36][R6.64], R3 ;  /* 0x0000000306003986 */ /* 0x0005e2000c101524 */
[----:B------:R-:W-:Y:S05]  /*5b00*/  @!P2 BRA `(.L_x_166) ;  /* 0x000000000004a947 */ /* 0x000fea0003800000 */
[----:B------:R0:W5:Y:S02]  /*5b10*/  LDG.E.LTC128B.U16 R154, desc[UR36][R10.64+0x2] ;  /* 0x000002240a9a7981 */ /* 0x000164000c1e1520 */
.L_x_166:
[----:B------:R-:W-:Y:S05]  /*5b20*/  BSYNC B1 ;  /* 0x0000000000017941 */ /* 0x000fea0003800000 */
.L_x_165:
[----:B--2--5:R-:W-:Y:S01]  /*5b30*/  IMAD.U32 R3, R154, 0x10000, RZ ;  /* 0x000100009a037824 */ /* 0x024fe200078e00ff */
[----:B------:R-:W-:Y:S01]  /*5b40*/  ISETP.GT.AND P3, PT, R0, 0x8, P0 ;  /* 0x000000080000780c */ /* 0x000fe20000764270 */
[----:B------:R-:W-:Y:S02]  /*5b50*/  BSSY B1, `(.L_x_167) ;  /* 0x0000007000017945 */ /* 0x000fe40003800000 */
[----:B------:R-:W-:-:S04]  /*5b60*/  FMUL R12, R3, R156 ;  /* 0x0000009c030c7220 */ /* 0x000fc80000400000 */
[----:B------:R-:W-:-:S05]  /*5b70*/  FFMA R12, R27, R155, R12 ;  /* 0x0000009b1b0c7223 */ /* 0x000fca000000000c */
[----:B------:R-:W-:-:S05]  /*5b80*/  F2FP.BF16.F32.PACK_AB R12, RZ, R12 ;  /* 0x0000000cff0c723e */ /* 0x000fca00000010ff */
[----:B------:R2:W-:Y:S01]  /*5b90*/  @P2 STG.E.U16 desc[UR36][R6.64+0x2], R12 ;  /* 0x0000020c06002986 */ /* 0x0005e2000c101524 */
[----:B------:R-:W-:Y:S05]  /*5ba0*/  @!P3 BRA `(.L_x_168) ;  /* 0x000000000004b947 */ /* 0x000fea0003800000 */
[----:B------:R0:W5:Y:S02]  /*5bb0*/  LDG.E.LTC128B.U16 R154, desc[UR36][R4.64+0x10] ;  /* 0x00001024049a7981 */ /* 0x000164000c1e1520 */
.L_x_168:
[----:B------:R-:W-:Y:S05]  /*5bc0*/  BSYNC B1 ;  /* 0x0000000000017941 */ /* 0x000fea0003800000 */
.L_x_167:
[----:B-----5:R-:W-:Y:S01]  /*5bd0*/  IMAD.U32 R3, R154, 0x10000, RZ ;  /* 0x000100009a037824 */ /* 0x020fe200078e00ff */
[----:B------:R-:W-:Y:S01]  /*5be0*/  ISETP.GT.AND P2, PT, R0, 0x9, P0 ;  /* 0x000000090000780c */ /* 0x000fe20000744270 */
[----:B--2---:R-:W-:Y:S01]  /*5bf0*/  IMAD.MOV.U32 R6, RZ, RZ, R8 ;  /* 0x000000ffff067224 */ /* 0x004fe200078e0008 */
[----:B------:R-:W-:Y:S01]  /*5c00*/  BSSY B1, `(.L_x_169) ;  /* 0x0000008000017945 */ /* 0x000fe20003800000 */
[----:B------:R-:W-:Y:S01]  /*5c10*/  FMUL R3, R3, R156 ;  /* 0x0000009c03037220 */ /* 0x000fe20000400000 */
[----:B------:R-:W-:-:S03]  /*5c20*/  IMAD.MOV.U32 R7, RZ, RZ, R9 ;  /* 0x000000ffff077224 */ /* 0x000fc600078e0009 */
[----:B------:R-:W-:-:S05]  /*5c30*/  FFMA R3, R28, R155, R3 ;  /* 0x0000009b1c037223 */ /* 0x000fca0000000003 */
[----:B------:R-:W-:-:S05]  /*5c40*/  F2FP.BF16.F32.PACK_AB R3, RZ, R3 ;  /* 0x00000003ff03723e */ /* 0x000fca00000010ff */
[----:B------:R2:W-:Y:S01]  /*5c50*/  @P3 STG.E.U16 desc[UR36][R6.64+0x10], R3 ;  /* 0x0000100306003986 */ /* 0x0005e2000c101524 */
[----:B------:R-:W-:Y:S05]  /*5c60*/  @!P2 BRA `(.L_x_170) ;  /* 0x000000000004a947 */ /* 0x000fea0003800000 */
[----:B------:R0:W5:Y:S02]  /*5c70*/  LDG.E.LTC128B.U16 R154, desc[UR36][R4.64+0x12] ;  /* 0x00001224049a7981 */ /* 0x000164000c1e1520 */
.L_x_170:
[----:B------:R-:W-:Y:S05]  /*5c80*/  BSYNC B1 ;  /* 0x0000000000017941 */ /* 0x000fea0003800000 */
.L_x_169:
        /* <DEDUP_REMOVED lines=9> */
.L_x_172:
[----:B------:R-:W-:Y:S05]  /*5d20*/  BSYNC B1 ;  /* 0x0000000000017941 */ /* 0x000fea0003800000 */
.L_x_171:
[----:B-----5:R-:W-:Y:S01]  /*5d30*/  IMAD.U32 R3, R154, 0x10000, RZ ;  /* 0x000100009a037824 */ /* 0x020fe200078e00ff */
[----:B0-----:R-:W-:Y:S01]  /*5d40*/  IADD3 R8, P3, R167, R8, RZ ;  /* 0x00000008a7087210 */ /* 0x001fe20007f7e0ff */
[----:B------:R-:W-:Y:S01]  /*5d50*/  BSSY B1, `(.L_x_173) ;  /* 0x0000009000017945 */ /* 0x000fe20003800000 */
[----:B------:R-:W-:Y:S01]  /*5d60*/  ISETP.GT.AND P2, PT, R0, 0x9, P1 ;  /* 0x000000090000780c */ /* 0x000fe20000f44270 */
[----:B------:R-:W-:Y:S02]  /*5d70*/  FMUL R3, R3, R156 ;  /* 0x0000009c03037220 */ /* 0x000fe40000400000 */
[----:B------:R-:W-:Y:S02]  /*5d80*/  IMAD.X R9, R169, 0x1, R9, P3 ;  /* 0x00000001a9097824 */ /* 0x000fe400018e0609 */
[----:B------:R-:W-:-:S05]  /*5d90*/  FFMA R3, R30, R155, R3 ;  /* 0x0000009b1e037223 */ /* 0x000fca0000000003 */
[----:B------:R-:W-:-:S05]  /*5da0*/  F2FP.BF16.F32.PACK_AB R3, RZ, R3 ;  /* 0x00000003ff03723e */ /* 0x000fca00000010ff */
[----:B------:R0:W-:Y:S01]  /*5db0*/  @P4 STG.E.U16 desc[UR36][R8.64+0x10], R3 ;  /* 0x0000100308004986 */ /* 0x0001e2000c101524 */
[----:B------:R-:W-:Y:S05]  /*5dc0*/  @!P2 BRA `(.L_x_174) ;  /* 0x000000000004a947 */ /* 0x000fea0003800000 */
[----:B------:R0:W5:Y:S02]  /*5dd0*/  LDG.E.LTC128B.U16 R154, desc[UR36][R10.64+0x12] ;  /* 0x000012240a9a7981 */ /* 0x000164000c1e1520 */
.L_x_174:
[----:B------:R-:W-:Y:S05]  /*5de0*/  BSYNC B1 ;  /* 0x0000000000017941 */ /* 0x000fea0003800000 */
.L_x_173:
[----:B0----5:R-:W-:Y:S01]  /*5df0*/  SHF.L.U32 R3, R154, 0x10, RZ ;  /* 0x000000109a037819 */ /* 0x021fe200000006ff */
[----:B------:R-:W-:Y:S01]  /*5e00*/  BSSY B1, `(.L_x_175) ;  /* 0x000000a000017945 */ /* 0x000fe20003800000 */
[----:B------:R-:W-:-:S03]  /*5e10*/  ISETP.GT.AND P3, PT, R0, 0x10, P0 ;  /* 0x000000100000780c */ /* 0x000fc60000764270 */
[----:B------:R-:W-:-:S04]  /*5e20*/  FMUL R8, R3, R156 ;  /* 0x0000009c03087220 */ /* 0x000fc80000400000 */
[----:B------:R-:W-:Y:S01]  /*5e30*/  FFMA R31, R31, R155, R8 ;  /* 0x0000009b1f1f7223 */ /* 0x000fe20000000008 */
[----:B------:R-:W-:-:S04]  /*5e40*/  IADD3 R8, P4, P5, R167, R160, R93 ;  /* 0x000000a0a7087210 */ /* 0x000fc80007d9e05d */
[----:B------:R-:W-:Y:S02]  /*5e50*/  F2FP.BF16.F32.PACK_AB R31, RZ, R31 ;  /* 0x0000001fff1f723e */ /* 0x000fe400000010ff */
[----:B------:R-:W-:-:S05]  /*5e60*/  IADD3.X R9, R169, R161, R95, P4, P5 ;  /* 0x000000a1a9097210 */ /* 0x000fca00027ea45f */
[----:B------:R0:W-:Y:S01]  /*5e70*/  @P2 STG.E.U16 desc[UR36][R8.64+0x12], R31 ;  /* 0x0000121f08002986 */ /* 0x0001e2000c101524 */
[----:B------:R-:W-:Y:S05]  /*5e80*/  @!P3 BRA `(.L_x_176) ;  /* 0x000000000004b947 */ /* 0x000fea0003800000 */
[----:B------:R0:W5:Y:S02]  /*5e90*/  LDG.E.LTC128B.U16 R154, desc[UR36][R4.64+0x20] ;  /* 0x00002024049a7981 */ /* 0x000164000c1e1520 */
.L_x_176:
[----:B------:R-:W-:Y:S05]  /*5ea0*/  BSYNC B1 ;  /* 0x0000000000017941 */ /* 0x000fea0003800000 */
.L_x_175:
[----:B-----5:R-:W-:Y:S01]  /*5eb0*/  IMAD.U32 R3, R154, 0x10000, RZ ;  /* 0x000100009a037824 */ /* 0x020fe200078e00ff */
        /* <DEDUP_REMOVED lines=8> */
.L_x_178:
[----:B------:R-:W-:Y:S05]  /*5f40*/  BSYNC B1 ;  /* 0x0000000000017941 */ /* 0x000fea0003800000 */
.L_x_177:
[----:B0----5:R-:W-:Y:S01]  /*5f50*/  IMAD.U32 R3, R154, 0x10000, RZ ;  /* 0x000100009a037824 */ /* 0x021fe200078e00ff */
[----:B------:R-:W-:Y:S01]  /*5f60*/  ISETP.GT.AND P3, PT, R0, 0x10, P1 ;  /* 0x000000100000780c */ /* 0x000fe20000f64270 */
[----:B------:R-:W-:Y:S02]  /*5f70*/  BSSY B1, `(.L_x_179) ;  /* 0x0000007000017945 */ /* 0x000fe40003800000 */
[----:B--2---:R-:W-:-:S04]  /*5f80*/  FMUL R12, R3, R156 ;  /* 0x0000009c030c7220 */ /* 0x004fc80000400000 */
[----:B------:R-:W-:-:S05]  /*5f90*/  FFMA R12, R33, R155, R12 ;  /* 0x0000009b210c7223 */ /* 0x000fca000000000c */
[----:B------:R-:W-:-:S05]  /*5fa0*/  F2FP.BF16.F32.PACK_AB R12, RZ, R12 ;  /* 0x0000000cff0c723e */ /* 0x000fca00000010ff */
[----:B------:R0:W-:Y:S01]  /*5fb0*/  @P2 STG.E.U16 desc[UR36][R6.64+0x22], R12 ;  /* 0x0000220c06002986 */ /* 0x0001e2000c101524 */
[----:B------:R-:W-:Y:S05]  /*5fc0*/  @!P3 BRA `(.L_x_180) ;  /* 0x000000000004b947 */ /* 0x000fea0003800000 */
[----:B------:R2:W5:Y:S02]  /*5fd0*/  LDG.E.LTC128B.U16 R154, desc[UR36][R10.64+0x20] ;  /* 0x000020240a9a7981 */ /* 0x000564000c1e1520 */
.L_x_180:
[----:B------:R-:W-:Y:S05]  /*5fe0*/  BSYNC B1 ;  /* 0x0000000000017941 */ /* 0x000fea0003800000 */
.L_x_179:
        /* <DEDUP_REMOVED lines=9> */
.L_x_182:
[----:B------:R-:W-:Y:S05]  /*6080*/  BSYNC B1 ;  /* 0x0000000000017941 */ /* 0x000fea0003800000 */
.L_x_181:
[----:B0----5:R-:W-:Y:S01]  /*6090*/  IMAD.U32 R3, R154, 0x10000, RZ ;  /* 0x000100009a037824 */ /* 0x021fe200078e00ff */
        /* <DEDUP_REMOVED lines=8> */
.L_x_184:
[----:B------:R-:W-:Y:S05]  /*6120*/  BSYNC B1 ;  /* 0x0000000000017941 */ /* 0x000fea0003800000 */
.L_x_183:
        /* <DEDUP_REMOVED lines=9> */
.L_x_186:
[----:B------:R-:W-:Y:S05]  /*61c0*/  BSYNC B1 ;  /* 0x0000000000017941 */ /* 0x000fea0003800000 */
.L_x_185:
        /* <DEDUP_REMOVED lines=9> */
.L_x_188:
[----:B------:R-:W-:Y:S05]  /*6260*/  BSYNC B1 ;  /* 0x0000000000017941 */ /* 0x000fea0003800000 */
.L_x_187:
        /* <DEDUP_REMOVED lines=9> */
.L_x_190:
[----:B------:R-:W-:Y:S05]  /*6300*/  BSYNC B1 ;  /* 0x0000000000017941 */ /* 0x000fea0003800000 */
.L_x_189:
        /* <DEDUP_REMOVED lines=9> */
.L_x_192:
[----:B------:R-:W-:Y:S05]  /*63a0*/  BSYNC B1 ;  /* 0x0000000000017941 */ /* 0x000fea0003800000 */
.L_x_191:
        /* <DEDUP_REMOVED lines=9> */
.L_x_194:
[----:B------:R-:W-:Y:S05]  /*6440*/  BSYNC B1 ;  /* 0x0000000000017941 */ /* 0x000fea0003800000 */
.L_x_193:
        /* <DEDUP_REMOVED lines=9> */
.L_x_196:
[----:B------:R-:W-:Y:S05]  /*64e0*/  BSYNC B1 ;  /* 0x0000000000017941 */ /* 0x000fea0003800000 */
.L_x_195:
        /* <DEDUP_REMOVED lines=9> */
.L_x_198:
[----:B------:R-:W-:Y:S05]  /*6580*/  BSYNC B1 ;  /* 0x0000000000017941 */ /* 0x000fea0003800000 */
.L_x_197:
        /* <DEDUP_REMOVED lines=9> */
.L_x_200:
[----:B------:R-:W-:Y:S05]  /*6620*/  BSYNC B1 ;  /* 0x0000000000017941 */ /* 0x000fea0003800000 */
.L_x_199:
        /* <DEDUP_REMOVED lines=9> */
.L_x_202:
[----:B------:R-:W-:Y:S05]  /*66c0*/  BSYNC B1 ;  /* 0x0000000000017941 */ /* 0x000fea0003800000 */
.L_x_201:
[----:B0----5:R-:W-:Y:S01]  /*66d0*/  SHF.L.U32 R3, R154, 0x10, RZ ;  /* 0x000000109a037819 */ /* 0x021fe200000006ff */
[----:B------:R-:W-:Y:S01]  /*66e0*/  BSSY B1, `(.L_x_203) ;  /* 0x0000008000017945 */ /* 0x000fe20003800000 */
[----:B------:R-:W-:-:S03]  /*66f0*/  ISETP.GT.AND P3, PT, R0, 0x28, P1 ;  /* 0x000000280000780c */ /* 0x000fc60000f64270 */
[----:B------:R-:W-:-:S04]  /*6700*/  FMUL R12, R3, R156 ;  /* 0x0000009c030c7220 */ /* 0x000fc80000400000 */
[----:B------:R-:W-:-:S05]  /*6710*/  FFMA R12, R45, R155, R12 ;  /* 0x0000009b2d0c7223 */ /* 0x000fca000000000c */
[----:B------:R-:W-:-:S05]  /*6720*/  F2FP.BF16.F32.PACK_AB R12, RZ, R12 ;  /* 0x0000000cff0c723e */ /* 0x000fca00000010ff */
[----:B------:R0:W-:Y:S01]  /*6730*/  @P2 STG.E.U16 desc[UR36][R6.64+0x52], R12 ;  /* 0x0000520c06002986 */ /* 0x0001e2000c101524 */
[----:B------:R-:W-:Y:S05]  /*6740*/  @!P3 BRA `(.L_x_204) ;  /* 0x000000000004b947 */ /* 0x000fea0003800000 */
[----:B------:R0:W5:Y:S02]  /*6750*/  LDG.E.LTC128B.U16 R154, desc[UR36][R10.64+0x50] ;  /* 0x000050240a9a7981 */ /* 0x000164000c1e1520 */
.L_x_204:
[----:B------:R-:W-:Y:S05]  /*6760*/  BSYNC B1 ;  /* 0x0000000000017941 */ /* 0x000fea0003800000 */
.L_x_203:
        /* <DEDUP_REMOVED lines=9> */
.L_x_206:
[----:B------:R-:W-:Y:S05]  /*6800*/  BSYNC B1 ;  /* 0x0000000000017941 */ /* 0x000fea0003800000 */
.L_x_205:
        /* <DEDUP_REMOVED lines=9> */
.L_x_208:
[----:B------:R-:W-:Y:S05]  /*68a0*/  BSYNC B1 ;  /* 0x0000000000017941 */ /* 0x000fea0003800000 */
.L_x_207:
        /* <DEDUP_REMOVED lines=9> */
.L_x_210:
[----:B------:R-:W-:Y:S05]  /*6940*/  BSYNC B1 ;  /* 0x0000000000017941 */ /* 0x000fea0003800000 */
.L_x_209:
        /* <DEDUP_REMOVED lines=9> */
.L_x_212:
[----:B------:R-:W-:Y:S05]  /*69e0*/  BSYNC B1 ;  /* 0x0000000000017941 */ /* 0x000fea0003800000 */
.L_x_211:
        /* <DEDUP_REMOVED lines=9> */
.L_x_214:
[----:B------:R-:W-:Y:S05]  /*6a80*/  BSYNC B1 ;  /* 0x0000000000017941 */ /* 0x000fea0003800000 */
.L_x_213:
        /* <DEDUP_REMOVED lines=9> */
.L_x_216:
[----:B------:R-:W-:Y:S05]  /*6b20*/  BSYNC B1 ;  /* 0x0000000000017941 */ /* 0x000fea0003800000 */
.L_x_215:
        /* <DEDUP_REMOVED lines=9> */
.L_x_218:
[----:B------:R-:W-:Y:S05]  /*6bc0*/  BSYNC B1 ;  /* 0x0000000000017941 */ /* 0x000fea0003800000 */
.L_x_217:
        /* <DEDUP_REMOVED lines=9> */
.L_x_220:
[----:B------:R-:W-:Y:S05]  /*6c60*/  BSYNC B1 ;  /* 0x0000000000017941 */ /* 0x000fea0003800000 */
.L_x_219:
        /* <DEDUP_REMOVED lines=9> */
.L_x_222:
[----:B------:R-:W-:Y:S05]  /*6d00*/  BSYNC B1 ;  /* 0x0000000000017941 */ /* 0x000fea0003800000 */
.L_x_221:
        /* <DEDUP_REMOVED lines=9> */
.L_x_224:
[----:B------:R-:W-:Y:S05]  /*6da0*/  BSYNC B1 ;  /* 0x0000000000017941 */ /* 0x000fea0003800000 */
.L_x_223:
        /* <DEDUP_REMOVED lines=9> */
.L_x_226:
[----:B------:R-:W-:Y:S05]  /*6e40*/  BSYNC B1 ;  /* 0x0000000000017941 */ /* 0x000fea0003800000 */
.L_x_225:
        /* <DEDUP_REMOVED lines=9> */
.L_x_228:
[----:B------:R-:W-:Y:S05]  /*6ee0*/  BSYNC B1 ;  /* 0x0000000000017941 */ /* 0x000fea0003800000 */
.L_x_227:
        /* <DEDUP_REMOVED lines=9> */
.L_x_230:
[----:B------:R-:W-:Y:S05]  /*6f80*/  BSYNC B1 ;  /* 0x0000000000017941 */ /* 0x000fea0003800000 */
.L_x_229:
        /* <DEDUP_REMOVED lines=9> */
.L_x_232:
[----:B------:R-:W-:Y:S05]  /*7020*/  BSYNC B1 ;  /* 0x0000000000017941 */ /* 0x000fea0003800000 */
.L_x_231:
        /* <DEDUP_REMOVED lines=9> */
.L_x_234:
[----:B------:R-:W-:Y:S05]  /*70c0*/  BSYNC B1 ;  /* 0x0000000000017941 */ /* 0x000fea0003800000 */
.L_x_233:
        /* <DEDUP_REMOVED lines=9> */
.L_x_236:
[----:B------:R-:W-:Y:S05]  /*7160*/  BSYNC B1 ;  /* 0x0000000000017941 */ /* 0x000fea0003800000 */
.L_x_235:
        /* <DEDUP_REMOVED lines=9> */
.L_x_238:
[----:B------:R-:W-:Y:S05]  /*7200*/  BSYNC B1 ;  /* 0x0000000000017941 */ /* 0x000fea0003800000 */
.L_x_237:
        /* <DEDUP_REMOVED lines=9> */
.L_x_240:
[----:B------:R-:W-:Y:S05]  /*72a0*/  BSYNC B1 ;  /* 0x0000000000017941 */ /* 0x000fea0003800000 */
.L_x_239:
        /* <DEDUP_REMOVED lines=9> */
.L_x_242:
[----:B------:R-:W-:Y:S05]  /*7340*/  BSYNC B1 ;  /* 0x0000000000017941 */ /* 0x000fea0003800000 */
.L_x_241:
        /* <DEDUP_REMOVED lines=9> */
.L_x_244:
[----:B------:R-:W-:Y:S05]  /*73e0*/  BSYNC B1 ;  /* 0x0000000000017941 */ /* 0x000fea0003800000 */
.L_x_243:
        /* <DEDUP_REMOVED lines=9> */
.L_x_246:
[----:B------:R-:W-:Y:S05]  /*7480*/  BSYNC B1 ;  /* 0x0000000000017941 */ /* 0x000fea0003800000 */
.L_x_245:
        /* <DEDUP_REMOVED lines=9> */
.L_x_248:
[----:B------:R-:W-:Y:S05]  /*7520*/  BSYNC B1 ;  /* 0x0000000000017941 */ /* 0x000fea0003800000 */
.L_x_247:
        /* <DEDUP_REMOVED lines=9> */
.L_x_250:
[----:B------:R-:W-:Y:S05]  /*75c0*/  BSYNC B1 ;  /* 0x0000000000017941 */ /* 0x000fea0003800000 */
.L_x_249:
        /* <DEDUP_REMOVED lines=9> */
.L_x_252:
[----:B------:R-:W-:Y:S05]  /*7660*/  BSYNC B1 ;  /* 0x0000000000017941 */ /* 0x000fea0003800000 */
.L_x_251:
        /* <DEDUP_REMOVED lines=9> */
.L_x_254:
[----:B------:R-:W-:Y:S05]  /*7700*/  BSYNC B1 ;  /* 0x0000000000017941 */ /* 0x000fea0003800000 */
.L_x_253:
        /* <DEDUP_REMOVED lines=9> */
.L_x_256:
[----:B------:R-:W-:Y:S05]  /*77a0*/  BSYNC B1 ;  /* 0x0000000000017941 */ /* 0x000fea0003800000 */
.L_x_255:
        /* <DEDUP_REMOVED lines=9> */
.L_x_258:
[----:B------:R-:W-:Y:S05]  /*7840*/  BSYNC B1 ;  /* 0x0000000000017941 */ /* 0x000fea0003800000 */
.L_x_257:
        /* <DEDUP_REMOVED lines=9> */
.L_x_260:
[----:B------:R-:W-:Y:S05]  /*78e0*/  BSYNC B1 ;  /* 0x0000000000017941 */ /* 0x000fea0003800000 */
.L_x_259:
        /* <DEDUP_REMOVED lines=9> */
.L_x_262:
[----:B------:R-:W-:Y:S05]  /*7980*/  BSYNC B1 ;  /* 0x0000000000017941 */ /* 0x000fea0003800000 */
.L_x_261:
        /* <DEDUP_REMOVED lines=9> */
.L_x_264:
[----:B------:R-:W-:Y:S05]  /*7a20*/  BSYNC B1 ;  /* 0x0000000000017941 */ /* 0x000fea0003800000 */
.L_x_263:
        /* <DEDUP_REMOVED lines=9> */
.L_x_266:
[----:B------:R-:W-:Y:S05]  /*7ac0*/  BSYNC B1 ;  /* 0x0000000000017941 */ /* 0x000fea0003800000 */
.L_x_265:
        /* <DEDUP_REMOVED lines=9> */
.L_x_268:
[----:B------:R-:W-:Y:S05]  /*7b60*/  BSYNC B1 ;  /* 0x0000000000017941 */ /* 0x000fea0003800000 */
.L_x_267:
        /* <DEDUP_REMOVED lines=9> */
.L_x_270:
[----:B------:R-:W-:Y:S05]  /*7c00*/  BSYNC B1 ;  /* 0x0000000000017941 */ /* 0x000fea0003800000 */
.L_x_269:
        /* <DEDUP_REMOVED lines=9> */
.L_x_272:
[----:B------:R-:W-:Y:S05]  /*7ca0*/  BSYNC B1 ;  /* 0x0000000000017941 */ /* 0x000fea0003800000 */
.L_x_271:
        /* <DEDUP_REMOVED lines=9> */
.L_x_274:
[----:B------:R-:W-:Y:S05]  /*7d40*/  BSYNC B1 ;  /* 0x0000000000017941 */ /* 0x000fea0003800000 */
.L_x_273:
        /* <DEDUP_REMOVED lines=9> */
.L_x_276:
[----:B------:R-:W-:Y:S05]  /*7de0*/  BSYNC B1 ;  /* 0x0000000000017941 */ /* 0x000fea0003800000 */
.L_x_275:
        /* <DEDUP_REMOVED lines=9> */
.L_x_278:
[----:B------:R-:W-:Y:S05]  /*7e80*/  BSYNC B1 ;  /* 0x0000000000017941 */ /* 0x000fea0003800000 */
.L_x_277:
        /* <DEDUP_REMOVED lines=9> */
.L_x_280:
[----:B------:R-:W-:Y:S05]  /*7f20*/  BSYNC B1 ;  /* 0x0000000000017941 */ /* 0x000fea0003800000 */
.L_x_279:
        /* <DEDUP_REMOVED lines=9> */
.L_x_282:
[----:B------:R-:W-:Y:S05]  /*7fc0*/  BSYNC B1 ;  /* 0x0000000000017941 */ /* 0x000fea0003800000 */
.L_x_281:
[----:B0----5:R-:W-:Y:S01]  /*7fd0*/  IMAD.U32 R3, R154, 0x10000, RZ ;  /* 0x000100009a037824 */ /* 0x021fe200078e00ff */
[----:B------:R-:W-:Y:S01]  /*7fe0*/  ISETP.GT.AND P2, PT, R0, 0x78, P1 ;  /* 0x000000780000780c */ /* 0x000fe20000f44270 */
[----:B------:R-:W-:Y:S02]  /*7ff0*/  BSSY B1, `(.L_x_283) ;  /* 0x0000007000017945 */ /* 0x000fe40003800000 */
[----:B-1----:R-:W-:-:S04]  /*8000*/  FMUL R4, R3, R156 ;  /* 0x0000009c03047220 */ /* 0x002fc80000400000 */
[----:B------:R-:W-:-:S05]  /*8010*/  FFMA R4, R85, R155, R4 ;  /* 0x0000009b55047223 */ /* 0x000fca0000000004 */
[----:B------:R-:W-:-:S05]  /*8020*/  F2FP.BF16.F32.PACK_AB R4, RZ, R4 ;  /* 0x00000004ff04723e */ /* 0x000fca00000010ff */
[----:B------:R0:W-:Y:S01]  /*8030*/  @P0 STG.E.U16 desc[UR36][R6.64+0xf2], R4 ;  /* 0x0000f20406000986 */ /* 0x0001e2000c101524 */
[----:B------:R-:W-:Y:S05]  /*8040*/  @!P2 BRA `(.L_x_284) ;  /* 0x000000000004a947 */ /* 0x000fea0003800000 */
[----:B------:R1:W5:Y:S02]  /*8050*/  LDG.E.LTC128B.U16 R154, desc[UR36][R10.64+0xf0] ;  /* 0x0000f0240a9a7981 */ /* 0x000364000c1e1520 */
.L_x_284:
[----:B------:R-:W-:Y:S05]  /*8060*/  BSYNC B1 ;  /* 0x0000000000017941 */ /* 0x000fea0003800000 */
.L_x_283:
[----:B-----5:R-:W-:Y:S01]  /*8070*/  IMAD.U32 R3, R154, 0x10000, RZ ;  /* 0x000100009a037824 */ /* 0x020fe200078e00ff */
[----:B0-----:R-:W-:Y:S01]  /*8080*/  @P2 MOV R4, R8 ;  /* 0x0000000800042202 */ /* 0x001fe20000000f00 */
[----:B------:R-:W-:Y:S01]  /*8090*/  @P2 IMAD.MOV.U32 R5, RZ, RZ, R9 ;  /* 0x000000ffff052224 */ /* 0x000fe200078e0009 */
[----:B------:R-:W-:Y:S01]  /*80a0*/  ISETP.GT.AND P1, PT, R0, 0x79, P1 ;  /* 0x000000790000780c */ /* 0x000fe20000f24270 */
[----:B------:R-:W-:Y:S01]  /*80b0*/  FMUL R3, R3, R156 ;  /* 0x0000009c03037220 */ /* 0x000fe20000400000 */
[----:B------:R-:W-:Y:S03]  /*80c0*/  BSSY B1, `(.L_x_285) ;  /* 0x0000006000017945 */ /* 0x000fe60003800000 */
[----:B------:R-:W-:-:S05]  /*80d0*/  FFMA R3, R86, R155, R3 ;  /* 0x0000009b56037223 */ /* 0x000fca0000000003 */
[----:B------:R-:W-:-:S05]  /*80e0*/  F2FP.BF16.F32.PACK_AB R3, RZ, R3 ;  /* 0x00000003ff03723e */ /* 0x000fca00000010ff */
[----:B------:R0:W-:Y:S01]  /*80f0*/  @P2 STG.E.U16 desc[UR36][R4.64+0xf0], R3 ;  /* 0x0000f00304002986 */ /* 0x0001e2000c101524 */
[----:B------:R-:W-:Y:S05]  /*8100*/  @!P1 BRA `(.L_x_286) ;  /* 0x0000000000049947 */ /* 0x000fea0003800000 */
[----:B------:R0:W5:Y:S02]  /*8110*/  LDG.E.LTC128B.U16 R154, desc[UR36][R10.64+0xf2] ;  /* 0x0000f2240a9a7981 */ /* 0x000164000c1e1520 */
.L_x_286:
[----:B------:R-:W-:Y:S05]  /*8120*/  BSYNC B1 ;  /* 0x0000000000017941 */ /* 0x000fea0003800000 */
.L_x_285:
[----:B------:R-:W-:Y:S05]  /*8130*/  @!P1 BRA `(.L_x_287) ;  /* 0x00000024004c9947 */ /* 0x000fea0003800000 */
[----:B0----5:R-:W-:-:S04]  /*8140*/  IMAD.U32 R3, R154, 0x10000, RZ ;  /* 0x000100009a037824 */ /* 0x021fc800078e00ff */
[----:B------:R-:W-:-:S04]  /*8150*/  FMUL R0, R3, R156 ;  /* 0x0000009c03007220 */ /* 0x000fc80000400000 */
[----:B------:R-:W-:-:S05]  /*8160*/  FFMA R0, R87, R155, R0 ;  /* 0x0000009b57007223 */ /* 0x000fca0000000000 */
[----:B------:R-:W-:-:S05]  /*8170*/  F2FP.BF16.F32.PACK_AB R0, RZ, R0 ;  /* 0x00000000ff00723e */ /* 0x000fca00000010ff */
[----:B------:R0:W-:Y:S01]  /*8180*/  STG.E.U16 desc[UR36][R8.64+0xf2], R0 ;  /* 0x0000f20008007986 */ /* 0x0001e2000c101524 */
[----:B------:R-:W-:Y:S05]  /*8190*/  BRA `(.L_x_287) ;  /* 0x0000002400347947 */ /* 0x000fea0003800000 */
.L_x_36:
[----:B------:R-:W-:Y:S01]  /*81a0*/  ULDC.64 UR4, c[0x0][0x5c0] ;  /* 0x0001700000047ab9 */ /* 0x000fe20000000a00 */
[-C--:B------:R-:W-:Y:S01]  /*81b0*/  FMUL R88, R88, R155.reuse ;  /* 0x0000009b58587220 */ /* 0x080fe20000400000 */
[----:B------:R-:W-:Y:S01]  /*81c0*/  LEA R6, P0, R168, UR4, 0x1 ;  /* 0x00000004a8067c11 */ /* 0x000fe2000f8008ff */
[----:B------:R-:W-:Y:S01]  /*81d0*/  IMAD.SHL.U32 R11, R4, 0x10, RZ ;  /* 0x00000010040b7824 */ /* 0x000fe200078e00ff */
[----:B------:R-:W-:Y:S01]  /*81e0*/  ISETP.GT.AND P2, PT, R0, 0x1, P3 ;  /* 0x000000010000780c */ /* 0x000fe20001f44270 */
[-C--:B------:R-:W-:Y:S01]  /*81f0*/  FMUL R89, R89, R155.reuse ;  /* 0x0000009b59597220 */ /* 0x080fe20000400000 */
[----:B------:R-:W-:Y:S01]  /*8200*/  LEA.HI.X R7, R168, UR5, R167, 0x1, P0 ;  /* 0x00000005a8077c11 */ /* 0x000fe200080f0ca7 */
[-C--:B------:R-:W-:Y:S01]  /*8210*/  FMUL R90, R90, R155.reuse ;  /* 0x0000009b5a5a7220 */ /* 0x080fe20000400000 */
[----:B------:R-:W-:Y:S01]  /*8220*/  ISETP.GT.AND P0, PT, R3, 0x8, PT ;  /* 0x000000080300780c */ /* 0x000fe20003f04270 */
[-C--:B------:R-:W-:Y:S01]  /*8230*/  FMUL R91, R91, R155.reuse ;  /* 0x0000009b5b5b7220 */ /* 0x080fe20000400000 */
[----:B------:R-:W-:Y:S01]  /*8240*/  F2FP.BF16.F32.PACK_AB R88, RZ, R88 ;  /* 0x00000058ff58723e */ /* 0x000fe200000010ff */
[-C--:B------:R-:W-:Y:S01]  /*8250*/  FMUL R92, R92, R155.reuse ;  /* 0x0000009b5c5c7220 */ /* 0x080fe20000400000 */
[----:B------:R-:W-:Y:S01]  /*8260*/  ISETP.GT.AND P4, PT, R0, RZ, P0 ;  /* 0x000000ff0000720c */ /* 0x000fe20000784270 */
[-C--:B------:R-:W-:Y:S01]  /*8270*/  FMUL R93, R93, R155.reuse ;  /* 0x0000009b5d5d7220 */ /* 0x080fe20000400000 */
[----:B------:R-:W-:Y:S01]  /*8280*/  SHF.L.U64.HI R9, R4, 0x4, R5 ;  /* 0x0000000404097819 */ /* 0x000fe20000010205 */
[----:B------:R-:W-:Y:S01]  /*8290*/  @P1 STG.E.U16 desc[UR36][R6.64], R88 ;  /* 0x0000005806001986 */ /* 0x000fe2000c101524 */
[----:B------:R-:W-:Y:S01]  /*82a0*/  IADD3 R12, P5, R11, R6, RZ ;  /* 0x000000060b0c7210 */ /* 0x000fe20007fbe0ff */
[-C--:B------:R-:W-:Y:S01]  /*82b0*/  FMUL R94, R94, R155.reuse ;  /* 0x0000009b5e5e7220 */ /* 0x080fe20000400000 */
[----:B------:R-:W-:Y:S01]  /*82c0*/  ISETP.GT.AND P1, PT, R0, 0x1, P0 ;  /* 0x000000010000780c */ /* 0x000fe20000724270 */
[----:B------:R-:W-:Y:S01]  /*82d0*/  FMUL R95, R95, R155 ;  /* 0x0000009b5f5f7220 */ /* 0x000fe20000400000 */
[----:B------:R-:W-:Y:S01]  /*82e0*/  F2FP.BF16.F32.PACK_AB R89, RZ, R89 ;  /* 0x00000059ff59723e */ /* 0x000fe200000010ff */
[----:B------:R-:W-:Y:S01]  /*82f0*/  IMAD.X R13, R9, 0x1, R7, P5 ;  /* 0x00000001090d7824 */ /* 0x000fe200028e0607 */
[----:B------:R-:W-:Y:S01]  /*8300*/  F2FP.BF16.F32.PACK_AB R90, RZ, R90 ;  /* 0x0000005aff5a723e */ /* 0x000fe200000010ff */
[----:B------:R-:W-:Y:S01]  /*8310*/  FMUL R96, R96, R155 ;  /* 0x0000009b60607220 */ /* 0x000fe20000400000 */
[----:B------:R-:W-:Y:S01]  /*8320*/  F2FP.BF16.F32.PACK_AB R91, RZ, R91 ;  /* 0x0000005bff5b723e */ /* 0x000fe200000010ff */
[----:B------:R-:W-:Y:S01]  /*8330*/  @P2 STG.E.U16 desc[UR36][R6.64+0x2], R89 ;  /* 0x0000025906002986 */ /* 0x000fe2000c101524 */
[C---:B------:R-:W-:Y:S01]  /*8340*/  ISETP.GT.AND P5, PT, R0.reuse, 0x9, P3 ;  /* 0x000000090000780c */ /* 0x040fe20001fa4270 */
[-C--:B------:R-:W-:Y:S01]  /*8350*/  FMUL R97, R97, R155.reuse ;  /* 0x0000009b61617220 */ /* 0x080fe20000400000 */
[C---:B------:R-:W-:Y:S01]  /*8360*/  ISETP.GT.AND P2, PT, R0.reuse, 0x8, P0 ;  /* 0x000000080000780c */ /* 0x040fe20000744270 */
[----:B------:R-:W-:Y:S01]  /*8370*/  @P4 STG.E.U16 desc[UR36][R12.64], R90 ;  /* 0x0000005a0c004986 */ /* 0x000fe2000c101524 */
[----:B------:R-:W-:Y:S01]  /*8380*/  ISETP.GT.AND P4, PT, R0, 0x8, P3 ;  /* 0x000000080000780c */ /* 0x000fe20001f84270 */
[-C--:B------:R-:W-:Y:S01]  /*8390*/  FMUL R98, R98, R155.reuse ;  /* 0x0000009b62627220 */ /* 0x080fe20000400000 */
[----:B------:R-:W-:Y:S01]  /*83a0*/  F2FP.BF16.F32.PACK_AB R92, RZ, R92 ;  /* 0x0000005cff5c723e */ /* 0x000fe200000010ff */
[----:B------:R-:W-:Y:S01]  /*83b0*/  @P1 STG.E.U16 desc[UR36][R12.64+0x2], R91 ;  /* 0x0000025b0c001986 */ /* 0x000fe2000c101524 */
[----:B------:R-:W-:Y:S01]  /*83c0*/  ISETP.GT.AND P1, PT, R0, 0x9, P0 ;  /* 0x000000090000780c */ /* 0x000fe20000724270 */
[----:B------:R-:W-:Y:S01]  /*83d0*/  FMUL R99, R99, R155 ;  /* 0x0000009b63637220 */ /* 0x000fe20000400000 */
[----:B------:R-:W-:Y:S01]  /*83e0*/  F2FP.BF16.F32.PACK_AB R93, RZ, R93 ;  /* 0x0000005dff5d723e */ /* 0x000fe200000010ff */
[-C--:B------:R-:W-:Y:S01]  /*83f0*/  FMUL R100, R100, R155.reuse ;  /* 0x0000009b64647220 */ /* 0x080fe20000400000 */
[----:B------:R-:W-:Y:S01]  /*8400*/  F2FP.BF16.F32.PACK_AB R94, RZ, R94 ;  /* 0x0000005eff5e723e */ /* 0x000fe200000010ff */
[----:B------:R-:W-:Y:S01]  /*8410*/  FMUL R101, R101, R155 ;  /* 0x0000009b65657220 */ /* 0x000fe20000400000 */
[----:B------:R-:W-:Y:S01]  /*8420*/  F2FP.BF16.F32.PACK_AB R95, RZ, R95 ;  /* 0x0000005fff5f723e */ /* 0x000fe200000010ff */
[-C--:B------:R-:W-:Y:S01]  /*8430*/  FMUL R102, R102, R155.reuse ;  /* 0x0000009b66667220 */ /* 0x080fe20000400000 */
[----:B------:R-:W-:Y:S01]  /*8440*/  F2FP.BF16.F32.PACK_AB R96, RZ, R96 ;  /* 0x00000060ff60723e */ /* 0x000fe200000010ff */
[----:B------:R-:W-:Y:S01]  /*8450*/  @P4 STG.E.U16 desc[UR36][R6.64+0x10], R92 ;  /* 0x0000105c06004986 */ /* 0x000fe2000c101524 */
[C---:B------:R-:W-:Y:S01]  /*8460*/  ISETP.GT.AND P4, PT, R0.reuse, 0x10, P3 ;  /* 0x000000100000780c */ /* 0x040fe20001f84270 */
[----:B------:R-:W-:Y:S01]  /*8470*/  FMUL R103, R103, R155 ;  /* 0x0000009b67677220 */ /* 0x000fe20000400000 */
[----:B------:R-:W-:Y:S01]  /*8480*/  F2FP.BF16.F32.PACK_AB R97, RZ, R97 ;  /* 0x00000061ff61723e */ /* 0x000fe200000010ff */
[----:B------:R-:W-:Y:S01]  /*8490*/  @P5 STG.E.U16 desc[UR36][R6.64+0x12], R93 ;  /* 0x0000125d06005986 */ /* 0x000fe2000c101524 */
[----:B------:R-:W-:Y:S01]  /*84a0*/  ISETP.GT.AND P5, PT, R0, 0x11, P0 ;  /* 0x000000110000780c */ /* 0x000fe200007a4270 */
        /* <DEDUP_REMOVED lines=74> */
[----:B------:R-:W-:Y:S01]  /*8950*/  FMUL R125, R125, R155 ;  /* 0x0000009b7d7d7220 */ /* 0x000fe20000400000 */
[----:B------:R-:W-:Y:S01]  /*8960*/  F2FP.BF16.F32.PACK_AB R119, RZ, R119 ;  /* 0x00000077ff77723e */ /* 0x000fe200000010ff */
[-C--:B------:R-:W-:Y:S01]  /*8970*/  FMUL R126, R126, R155.reuse ;  /* 0x0000009b7e7e7220 */ /* 0x080fe20000400000 */
[----:B------:R-:W-:Y:S01]  /*8980*/  F2FP.BF16.F32.PACK_AB R120, RZ, R120 ;  /* 0x00000078ff78723e */ /* 0x000fe200000010ff */
        /* <DEDUP_REMOVED lines=66> */
[----:B------:R-:W-:Y:S01]  /*8db0*/  IMAD.SHL.U32 R23, R4, 0x100, RZ ;  /* 0x0000010004177824 */ /* 0x000fe200078e00ff */
[----:B------:R-:W-:Y:S01]  /*8dc0*/  F2FP.BF16.F32.PACK_AB R140, RZ, R140 ;  /* 0x0000008cff8c723e */ /* 0x000fe200000010ff */
[----:B------:R-:W-:Y:S01]  /*8dd0*/  @P1 STG.E.U16 desc[UR36][R6.64+0x90], R124 ;  /* 0x0000907c06001986 */ /* 0x000fe2000c101524 */
[----:B------:R-:W-:Y:S01]  /*8de0*/  ISETP.GT.AND P1, PT, R0, 0x50, P3 ;  /* 0x000000500000780c */ /* 0x000fe20001f24270 */
[----:B------:R-:W-:Y:S01]  /*8df0*/  FMUL R146, R146, R155 ;  /* 0x0000009b92927220 */ /* 0x000fe20000400000 */
[----:B------:R-:W-:Y:S01]  /*8e00*/  F2FP.BF16.F32.PACK_AB R141, RZ, R141 ;  /* 0x0000008dff8d723e */ /* 0x000fe200000010ff */
[----:B------:R-:W-:Y:S01]  /*8e10*/  @P2 STG.E.U16 desc[UR36][R6.64+0x92], R125 ;  /* 0x0000927d06002986 */ /* 0x000fe2000c101524 */
[C---:B------:R-:W-:Y:S01]  /*8e20*/  ISETP.GT.AND P2, PT, R0.reuse, 0x51, P3 ;  /* 0x000000510000780c */ /* 0x040fe20001f44270 */
[-C--:B------:R-:W-:Y:S01]  /*8e30*/  FMUL R147, R147, R155.reuse ;  /* 0x0000009b93937220 */ /* 0x080fe20000400000 */
        /* <DEDUP_REMOVED lines=11> */
[-C--:B------:R-:W-:Y:S01]  /*8ef0*/  FMUL R150, R150, R155.reuse ;  /* 0x0000009b96967220 */ /* 0x080fe20000400000 */
[----:B------:R-:W-:Y:S01]  /*8f00*/  SHF.L.U64.HI R21, R4, 0x8, R5 ;  /* 0x0000000804157819 */ /* 0x000fe20000010205 */
[----:B------:R-:W-:Y:S01]  /*8f10*/  @P2 STG.E.U16 desc[UR36][R6.64+0xa2], R129 ;  /* 0x0000a28106002986 */ /* 0x000fe2000c101524 */
[C---:B------:R-:W-:Y:S01]  /*8f20*/  ISETP.GT.AND P2, PT, R0.reuse, 0x59, P3 ;  /* 0x000000590000780c */ /* 0x040fe20001f44270 */
        /* <DEDUP_REMOVED lines=58> */
[----:B------:R-:W-:Y:S01]  /*92d0*/  @P2 STG.E.U16 desc[UR36][R12.64+0xd0], R142 ;  /* 0x0000d08e0c002986 */ /* 0x000fe2000c101524 */
[----:B------:R-:W-:Y:S01]  /*92e0*/  F2FP.BF16.F32.PACK_AB R34, RZ, R34 ;  /* 0x00000022ff22723e */ /* 0x000fe200000010ff */
[----:B------:R-:W-:Y:S01]  /*92f0*/  FMUL R40, R40, R155 ;  /* 0x0000009b28287220 */ /* 0x000fe20000400000 */
[----:B------:R-:W-:Y:S01]  /*9300*/  F2FP.BF16.F32.PACK_AB R35, RZ, R35 ;  /* 0x00000023ff23723e */ /* 0x000fe200000010ff */
        /* <DEDUP_REMOVED lines=8> */
[----:B------:R-:W-:Y:S01]  /*9390*/  @P1 IMAD.MOV.U32 R4, RZ, RZ, R6 ;  /* 0x000000ffff041224 */ /* 0x000fe200078e0006 */
[----:B------:R-:W-:Y:S01]  /*93a0*/  F2FP.BF16.F32.PACK_AB R38, RZ, R38 ;  /* 0x00000026ff26723e */ /* 0x000fe200000010ff */
[----:B------:R-:W-:Y:S01]  /*93b0*/  @P1 IMAD.MOV.U32 R5, RZ, RZ, R7 ;  /* 0x000000ffff051224 */ /* 0x000fe200078e0007 */
[----:B------:R-:W-:Y:S01]  /*93c0*/  F2FP.BF16.F32.PACK_AB R39, RZ, R39 ;  /* 0x00000027ff27723e */ /* 0x000fe200000010ff */
[-C--:B------:R-:W-:Y:S01]  /*93d0*/  FMUL R43, R43, R155.reuse ;  /* 0x0000009b2b2b7220 */ /* 0x080fe20000400000 */
[----:B------:R-:W-:Y:S01]  /*93e0*/  F2FP.BF16.F32.PACK_AB R40, RZ, R40 ;  /* 0x00000028ff28723e */ /* 0x000fe200000010ff */
[-C--:B------:R-:W-:Y:S01]  /*93f0*/  FMUL R44, R44, R155.reuse ;  /* 0x0000009b2c2c7220 */ /* 0x080fe20000400000 */
[----:B------:R0:W-:Y:S01]  /*9400*/  @P1 STG.E.U16 desc[UR36][R4.64+0xe2], R145 ;  /* 0x0000e29104001986 */ /* 0x0001e2000c101524 */
[----:B------:R-:W-:Y:S01]  /*9410*/  IADD3 R14, P1, P2, R11, R6, R23 ;  /* 0x000000060b0e7210 */ /* 0x000fe20007a3e017 */
[----:B------:R-:W-:Y:S01]  /*9420*/  FMUL R45, R45, R155 ;  /* 0x0000009b2d2d7220 */ /* 0x000fe20000400000 */
[----:B------:R-:W-:Y:S01]  /*9430*/  F2FP.BF16.F32.PACK_AB R41, RZ, R41 ;  /* 0x00000029ff29723e */ /* 0x000fe200000010ff */
[----:B------:R-:W-:Y:S01]  /*9440*/  FMUL R46, R46, R155 ;  /* 0x0000009b2e2e7220 */ /* 0x000fe20000400000 */
[----:B------:R-:W-:Y:S01]  /*9450*/  IADD3.X R15, R9, R7, R21, P1, P2 ;  /* 0x00000007090f7210 */ /* 0x000fe20000fe4415 */
[-C--:B------:R-:W-:Y:S01]  /*9460*/  FMUL R47, R47, R155.reuse ;  /* 0x0000009b2f2f7220 */ /* 0x080fe20000400000 */
[C---:B------:R-:W-:Y:S01]  /*9470*/  ISETP.GT.AND P1, PT, R3.reuse, 0x80, PT ;  /* 0x000000800300780c */ /* 0x040fe20003f24270 */
[-C--:B------:R-:W-:Y:S01]  /*9480*/  FMUL R48, R48, R155.reuse ;  /* 0x0000009b30307220 */ /* 0x080fe20000400000 */
[----:B------:R-:W-:Y:S01]  /*9490*/  ISETP.GT.AND P2, PT, R3, 0x88, PT ;  /* 0x000000880300780c */ /* 0x000fe20003f44270 */
[----:B------:R-:W-:Y:S01]  /*94a0*/  FMUL R49, R49, R155 ;  /* 0x0000009b31317220 */ /* 0x000fe20000400000 */
[----:B------:R-:W-:Y:S01]  /*94b0*/  F2FP.BF16.F32.PACK_AB R42, RZ, R42 ;  /* 0x0000002aff2a723e */ /* 0x000fe200000010ff */
[----:B0-----:R-:W-:Y:S01]  /*94c0*/  @P5 IMAD.MOV.U32 R4, RZ, RZ, R12 ;  /* 0x000000ffff045224 */ /* 0x001fe200078e000c */
[----:B------:R-:W-:Y:S01]  /*94d0*/  F2FP.BF16.F32.PACK_AB R43, RZ, R43 ;  /* 0x0000002bff2b723e */ /* 0x000fe200000010ff */
[----:B------:R-:W-:Y:S01]  /*94e0*/  @P5 IMAD.MOV.U32 R5, RZ, RZ, R13 ;  /* 0x000000ffff055224 */ /* 0x000fe200078e000d */
[----:B------:R-:W-:Y:S01]  /*94f0*/  F2FP.BF16.F32.PACK_AB R44, RZ, R44 ;  /* 0x0000002cff2c723e */ /* 0x000fe200000010ff */
[----:B------:R-:W-:Y:S01]  /*9500*/  FMUL R50, R50, R155 ;  /* 0x0000009b32327220 */ /* 0x000fe20000400000 */
[----:B------:R-:W-:Y:S01]  /*9510*/  F2FP.BF16.F32.PACK_AB R45, RZ, R45 ;  /* 0x0000002dff2d723e */ /* 0x000fe200000010ff */
[-C--:B------:R-:W-:Y:S01]  /*9520*/  FMUL R51, R51, R155.reuse ;  /* 0x0000009b33337220 */ /* 0x080fe20000400000 */
[----:B------:R0:W-:Y:S01]  /*9530*/  @P5 STG.E.U16 desc[UR36][R4.64+0xe0], R146 ;  /* 0x0000e09204005986 */ /* 0x0001e2000c101524 */
[----:B------:R-:W-:Y:S01]  /*9540*/  ISETP.GT.AND P5, PT, R0, 0x78, P3 ;  /* 0x000000780000780c */ /* 0x000fe20001fa4270 */
[-C--:B------:R-:W-:Y:S01]  /*9550*/  FMUL R52, R52, R155.reuse ;  /* 0x0000009b34347220 */ /* 0x080fe20000400000 */
[C---:B------:R-:W-:Y:S01]  /*9560*/  ISETP.GT.AND P3, PT, R0.reuse, 0x79, P3 ;  /* 0x000000790000780c */ /* 0x040fe20001f64270 */
[----:B------:R-:W-:Y:S01]  /*9570*/  @P4 STG.E.U16 desc[UR36][R12.64+0xe2], R147 ;  /* 0x0000e2930c004986 */ /* 0x000fe2000c101524 */
[C---:B------:R-:W-:Y:S01]  /*9580*/  ISETP.GT.AND P4, PT, R0.reuse, 0x78, P0 ;  /* 0x000000780000780c */ /* 0x040fe20000784270 */
[-C--:B------:R-:W-:Y:S01]  /*9590*/  FMUL R53, R53, R155.reuse ;  /* 0x0000009b35357220 */ /* 0x080fe20000400000 */
[----:B------:R-:W-:Y:S01]  /*95a0*/  ISETP.GT.AND P0, PT, R0, 0x79, P0 ;  /* 0x000000790000780c */ /* 0x000fe20000704270 */
[-C--:B------:R-:W-:Y:S01]  /*95b0*/  FMUL R54, R54, R155.reuse ;  /* 0x0000009b36367220 */ /* 0x080fe20000400000 */
[----:B------:R-:W-:Y:S01]  /*95c0*/  F2FP.BF16.F32.PACK_AB R46, RZ, R46 ;  /* 0x0000002eff2e723e */ /* 0x000fe200000010ff */
[----:B------:R-:W-:Y:S01]  /*95d0*/  FMUL R55, R55, R155 ;  /* 0x0000009b37377220 */ /* 0x000fe20000400000 */
[----:B------:R-:W-:Y:S01]  /*95e0*/  F2FP.BF16.F32.PACK_AB R47, RZ, R47 ;  /* 0x0000002fff2f723e */ /* 0x000fe200000010ff */
[-C--:B------:R-:W-:Y:S01]  /*95f0*/  FMUL R56, R56, R155.reuse ;  /* 0x0000009b38387220 */ /* 0x080fe20000400000 */
[----:B------:R-:W-:Y:S01]  /*9600*/  F2FP.BF16.F32.PACK_AB R48, RZ, R48 ;  /* 0x00000030ff30723e */ /* 0x000fe200000010ff */
[----:B------:R-:W-:Y:S01]  /*9610*/  @P5 STG.E.U16 desc[UR36][R6.64+0xf0], R148 ;  /* 0x0000f09406005986 */ /* 0x000fe2000c101524 */
[----:B0-----:R-:W-:Y:S01]  /*9620*/  IADD3 R4, P5, R23, R6, RZ ;  /* 0x0000000617047210 */ /* 0x001fe20007fbe0ff */
[----:B------:R-:W-:Y:S01]  /*9630*/  FMUL R57, R57, R155 ;  /* 0x0000009b39397220 */ /* 0x000fe20000400000 */
[----:B------:R-:W-:Y:S01]  /*9640*/  F2FP.BF16.F32.PACK_AB R49, RZ, R49 ;  /* 0x00000031ff31723e */ /* 0x000fe200000010ff */
[----:B------:R0:W-:Y:S01]  /*9650*/  @P3 STG.E.U16 desc[UR36][R6.64+0xf2], R149 ;  /* 0x0000f29506003986 */ /* 0x0001e2000c101524 */
[C---:B------:R-:W-:Y:S01]  /*9660*/  ISETP.GT.AND P3, PT, R0.reuse, RZ, P1 ;  /* 0x000000ff0000720c */ /* 0x040fe20000f64270 */
[----:B------:R-:W-:Y:S01]  /*9670*/  IMAD.X R5, R21, 0x1, R7, P5 ;  /* 0x0000000115057824 */ /* 0x000fe200028e0607 */
[C---:B------:R-:W-:Y:S01]  /*9680*/  ISETP.GT.AND P5, PT, R0.reuse, RZ, P2 ;  /* 0x000000ff0000720c */ /* 0x040fe200017a4270 */
        /* <DEDUP_REMOVED lines=11> */
[-C--:B0-----:R-:W-:Y:S01]  /*9740*/  IADD3 R6, P3, R11, R4.reuse, RZ ;  /* 0x000000040b067210 */ /* 0x081fe20007f7e0ff */
[----:B------:R-:W-:Y:S01]  /*9750*/  FMUL R61, R61, R155 ;  /* 0x0000009b3d3d7220 */ /* 0x000fe20000400000 */
[----:B------:R-:W-:Y:S01]  /*9760*/  F2FP.BF16.F32.PACK_AB R53, RZ, R53 ;  /* 0x00000035ff35723e */ /* 0x000fe200000010ff */
[----:B------:R-:W-:Y:S01]  /*9770*/  @P4 STG.E.U16 desc[UR36][R4.64+0x2], R25 ;  /* 0x0000021904004986 */ /* 0x000fe2000c101524 */
[----:B------:R-:W-:Y:S01]  /*9780*/  IADD3 R10, P4, R11, R4, RZ ;  /* 0x000000040b0a7210 */ /* 0x000fe20007f9e0ff */
[C-C-:B------:R-:W-:Y:S01]  /*9790*/  IMAD.X R7, R9.reuse, 0x1, R5.reuse, P3 ;  /* 0x0000000109077824 */ /* 0x140fe200018e0605 */
[----:B------:R-:W-:Y:S01]  /*97a0*/  ISETP.GT.AND P3, PT, R0, 0x9, P2 ;  /* 0x000000090000780c */ /* 0x000fe20001764270 */
[-C--:B------:R-:W-:Y:S01]  /*97b0*/  FMUL R62, R62, R155.reuse ;  /* 0x0000009b3e3e7220 */ /* 0x080fe20000400000 */
[----:B------:R-:W-:Y:S01]  /*97c0*/  F2FP.BF16.F32.PACK_AB R54, RZ, R54 ;  /* 0x00000036ff36723e */ /* 0x000fe200000010ff */
[----:B------:R-:W-:Y:S01]  /*97d0*/  IMAD.X R11, R9, 0x1, R5, P4 ;  /* 0x00000001090b7824 */ /* 0x000fe200020e0605 */
[----:B------:R-:W-:Y:S01]  /*97e0*/  ISETP.GT.AND P4, PT, R0, 0x8, P1 ;  /* 0x000000080000780c */ /* 0x000fe20000f84270 */
[----:B------:R-:W-:Y:S01]  /*97f0*/  FMUL R63, R63, R155 ;  /* 0x0000009b3f3f7220 */ /* 0x000fe20000400000 */
[----:B------:R-:W-:Y:S01]  /*9800*/  F2FP.BF16.F32.PACK_AB R55, RZ, R55 ;  /* 0x00000037ff37723e */ /* 0x000fe200000010ff */
[-C--:B------:R-:W-:Y:S01]  /*9810*/  FMUL R64, R64, R155.reuse ;  /* 0x0000009b40407220 */ /* 0x080fe20000400000 */
        /* <DEDUP_REMOVED lines=8> */
[-C--:B------:R-:W-:Y:S01]  /*98a0*/  FMUL R67, R67, R155.reuse ;  /* 0x0000009b43437220 */ /* 0x080fe20000400000 */
[----:B------:R-:W-:Y:S01]  /*98b0*/  @P4 STG.E.U16 desc[UR36][R4.64+0x10], R28 ;  /* 0x0000101c04004986 */ /* 0x000fe2000c101524 */
[----:B------:R-:W-:Y:S01]  /*98c0*/  ISETP.GT.AND P4, PT, R0, 0x10, P1 ;  /* 0x000000100000780c */ /* 0x000fe20000f84270 */
[-C--:B------:R-:W-:Y:S01]  /*98d0*/  FMUL R68, R68, R155.reuse ;  /* 0x0000009b44447220 */ /* 0x080fe20000400000 */
[----:B------:R-:W-:Y:S01]  /*98e0*/  F2FP.BF16.F32.PACK_AB R58, RZ, R58 ;  /* 0x0000003aff3a723e */ /* 0x000fe200000010ff */
[-C--:B------:R-:W-:Y:S01]  /*98f0*/  FMUL R69, R69, R155.reuse ;  /* 0x0000009b45457220 */ /* 0x080fe20000400000 */
[----:B------:R-:W-:Y:S01]  /*9900*/  @P5 STG.E.U16 desc[UR36][R4.64+0x12], R29 ;  /* 0x0000121d04005986 */ /* 0x000fe2000c101524 */
[----:B------:R-:W-:Y:S01]  /*9910*/  ISETP.GT.AND P5, PT, R0, 0x11, P1 ;  /* 0x000000110000780c */ /* 0x000fe20000fa4270 */
[----:B------:R-:W-:Y:S01]  /*9920*/  FMUL R70, R70, R155 ;  /* 0x0000009b46467220 */ /* 0x000fe20000400000 */
[----:B------:R-:W-:Y:S01]  /*9930*/  F2FP.BF16.F32.PACK_AB R59, RZ, R59 ;  /* 0x0000003bff3b723e */ /* 0x000fe200000010ff */
[----:B------:R0:W-:Y:S01]  /*9940*/  @P0 STG.E.U16 desc[UR36][R6.64+0x10], R30 ;  /* 0x0000101e06000986 */ /* 0x0001e2000c101524 */
        /* <DEDUP_REMOVED lines=9> */
[----:B------:R-:W-:Y:S01]  /*99e0*/  FMUL R73, R73, R155 ;  /* 0x0000009b49497220 */ /* 0x000fe20000400000 */
[----:B------:R-:W-:Y:S01]  /*99f0*/  F2FP.BF16.F32.PACK_AB R62, RZ, R62 ;  /* 0x0000003eff3e723e */ /* 0x000fe200000010ff */
[----:B------:R-:W-:Y:S01]  /*9a00*/  @P5 STG.E.U16 desc[UR36][R4.64+0x22], R33 ;  /* 0x0000222104005986 */ /* 0x000fe2000c101524 */
[----:B------:R-:W-:Y:S01]  /*9a10*/  ISETP.GT.AND P5, PT, R0, 0x19, P1 ;  /* 0x000000190000780c */ /* 0x000fe20000fa4270 */
[--C-:B0-----:R-:W-:Y:S01]  /*9a20*/  @P0 IMAD.MOV.U32 R6, RZ, RZ, R14.reuse ;  /* 0x000000ffff060224 */ /* 0x101fe200078e000e */
[----:B------:R-:W-:Y:S01]  /*9a30*/  @P0 MOV R7, R15 ;  /* 0x0000000f00070202 */ /* 0x000fe20000000f00 */
[----:B------:R-:W-:Y:S01]  /*9a40*/  FMUL R74, R74, R155 ;  /* 0x0000009b4a4a7220 */ /* 0x000fe20000400000 */
[----:B------:R-:W-:Y:S01]  /*9a50*/  F2FP.BF16.F32.PACK_AB R63, RZ, R63 ;  /* 0x0000003fff3f723e */ /* 0x000fe200000010ff */
[-C--:B------:R-:W-:Y:S01]  /*9a60*/  FMUL R75, R75, R155.reuse ;  /* 0x0000009b4b4b7220 */ /* 0x080fe20000400000 */
[----:B------:R-:W-:Y:S01]  /*9a70*/  F2FP.BF16.F32.PACK_AB R64, RZ, R64 ;  /* 0x00000040ff40723e */ /* 0x000fe200000010ff */
[----:B------:R0:W-:Y:S01]  /*9a80*/  @P0 STG.E.U16 desc[UR36][R6.64+0x20], R34 ;  /* 0x0000202206000986 */ /* 0x0001e2000c101524 */
        /* <DEDUP_REMOVED lines=11> */
[--C-:B0-----:R-:W-:Y:S01]  /*9b40*/  @P3 IMAD.MOV.U32 R6, RZ, RZ, R14.reuse ;  /* 0x000000ffff063224 */ /* 0x101fe200078e000e */
[----:B------:R-:W-:Y:S01]  /*9b50*/  F2FP.BF16.F32.PACK_AB R70, RZ, R70 ;  /* 0x00000046ff46723e */ /* 0x000fe200000010ff */
[--C-:B------:R-:W-:Y:S01]  /*9b60*/  @P3 IMAD.MOV.U32 R7, RZ, RZ, R15.reuse ;  /* 0x000000ffff073224 */ /* 0x100fe200078e000f */
[----:B------:R-:W-:Y:S01]  /*9b70*/  F2FP.BF16.F32.PACK_AB R71, RZ, R71 ;  /* 0x00000047ff47723e */ /* 0x000fe200000010ff */
[-C--:B------:R-:W-:Y:S01]  /*9b80*/  FMUL R81, R81, R155.reuse ;  /* 0x0000009b51517220 */ /* 0x080fe20000400000 */
[----:B------:R-:W-:Y:S01]  /*9b90*/  F2FP.BF16.F32.PACK_AB R72, RZ, R72 ;  /* 0x00000048ff48723e */ /* 0x000fe200000010ff */
[-C--:B------:R-:W-:Y:S01]  /*9ba0*/  FMUL R82, R82, R155.reuse ;  /* 0x0000009b52527220 */ /* 0x080fe20000400000 */
[----:B------:R0:W-:Y:S01]  /*9bb0*/  @P3 STG.E.U16 desc[UR36][R6.64+0x22], R35 ;  /* 0x0000222306003986 */ /* 0x0001e2000c101524 */
        /* <DEDUP_REMOVED lines=11> */
[----:B0-----:R-:W-:Y:S01]  /*9c70*/  @P0 IMAD.MOV.U32 R6, RZ, RZ, R14 ;  /* 0x000000ffff060224 */ /* 0x001fe200078e000e */
[----:B------:R-:W-:Y:S01]  /*9c80*/  F2FP.BF16.F32.PACK_AB R76, RZ, R76 ;  /* 0x0000004cff4c723e */ /* 0x000fe200000010ff */
[----:B------:R-:W-:Y:S01]  /*9c90*/  @P0 IMAD.MOV.U32 R7, RZ, RZ, R15 ;  /* 0x000000ffff070224 */ /* 0x000fe200078e000f */
[----:B------:R-:W-:Y:S01]  /*9ca0*/  F2FP.BF16.F32.PACK_AB R77, RZ, R77 ;  /* 0x0000004dff4d723e */ /* 0x000fe200000010ff */
[-C--:B------:R-:W-:Y:S01]  /*9cb0*/  FMUL R86, R86, R155.reuse ;  /* 0x0000009b56567220 */ /* 0x080fe20000400000 */
[----:B------:R-:W-:Y:S01]  /*9cc0*/  F2FP.BF16.F32.PACK_AB R78, RZ, R78 ;  /* 0x0000004eff4e723e */ /* 0x000fe200000010ff */
[----:B------:R-:W-:Y:S01]  /*9cd0*/  FMUL R87, R87, R155 ;  /* 0x0000009b57577220 */ /* 0x000fe20000400000 */
[----:B------:R0:W-:Y:S01]  /*9ce0*/  @P0 STG.E.U16 desc[UR36][R6.64+0x30], R38 ;  /* 0x0000302606000986 */ /* 0x0001e2000c101524 */
[----:B------:R-:W-:-:S02]  /*9cf0*/  ISETP.GT.AND P0, PT, R0, 0x20, P2 ;  /* 0x000000200000780c */ /* 0x000fc40001704270 */
[----:B------:R-:W-:Y:S02]  /*9d00*/  F2FP.BF16.F32.PACK_AB R79, RZ, R79 ;  /* 0x0000004fff4f723e */ /* 0x000fe400000010ff */
[----:B------:R-:W-:Y:S02]  /*9d10*/  F2FP.BF16.F32.PACK_AB R80, RZ, R80 ;  /* 0x00000050ff50723e */ /* 0x000fe400000010ff */
[----:B------:R-:W-:Y:S02]  /*9d20*/  F2FP.BF16.F32.PACK_AB R81, RZ, R81 ;  /* 0x00000051ff51723e */ /* 0x000fe400000010ff */
[----:B------:R-:W-:Y:S02]  /*9d30*/  F2FP.BF16.F32.PACK_AB R82, RZ, R82 ;  /* 0x00000052ff52723e */ /* 0x000fe400000010ff */
[----:B------:R-:W-:Y:S01]  /*9d40*/  F2FP.BF16.F32.PACK_AB R83, RZ, R83 ;  /* 0x00000053ff53723e */ /* 0x000fe200000010ff */
[----:B0-----:R-:W-:Y:S01]  /*9d50*/  @P3 IMAD.MOV.U32 R6, RZ, RZ, R14 ;  /* 0x000000ffff063224 */ /* 0x001fe200078e000e */
[----:B------:R-:W-:Y:S01]  /*9d60*/  F2FP.BF16.F32.PACK_AB R84, RZ, R84 ;  /* 0x00000054ff54723e */ /* 0x000fe200000010ff */
[----:B------:R-:W-:Y:S01]  /*9d70*/  @P3 IMAD.MOV.U32 R7, RZ, RZ, R15 ;  /* 0x000000ffff073224 */ /* 0x000fe200078e000f */
[----:B------:R-:W-:-:S02]  /*9d80*/  F2FP.BF16.F32.PACK_AB R85, RZ, R85 ;  /* 0x00000055ff55723e */ /* 0x000fc400000010ff */
[----:B------:R-:W-:Y:S02]  /*9d90*/  F2FP.BF16.F32.PACK_AB R86, RZ, R86 ;  /* 0x00000056ff56723e */ /* 0x000fe400000010ff */
[----:B------:R0:W-:Y:S01]  /*9da0*/  @P3 STG.E.U16 desc[UR36][R6.64+0x32], R39 ;  /* 0x0000322706003986 */ /* 0x0001e2000c101524 */
[C---:B------:R-:W-:Y:S02]  /*9db0*/  ISETP.GT.AND P3, PT, R0.reuse, 0x21, P2 ;  /* 0x000000210000780c */ /* 0x040fe40001764270 */
[----:B------:R-:W-:Y:S01]  /*9dc0*/  F2FP.BF16.F32.PACK_AB R87, RZ, R87 ;  /* 0x00000057ff57723e */ /* 0x000fe200000010ff */
[----:B------:R-:W-:Y:S01]  /*9dd0*/  @P4 STG.E.U16 desc[UR36][R4.64+0x40], R40 ;  /* 0x0000402804004986 */ /* 0x000fe2000c101524 */
[----:B------:R-:W-:-:S03]  /*9de0*/  ISETP.GT.AND P4, PT, R0, 0x28, P1 ;  /* 0x000000280000780c */ /* 0x000fc60000f84270 */
[----:B------:R-:W-:Y:S01]  /*9df0*/  @P5 STG.E.U16 desc[UR36][R4.64+0x42], R41 ;  /* 0x0000422904005986 */ /* 0x000fe2000c101524 */
[----:B------:R-:W-:Y:S01]  /*9e00*/  ISETP.GT.AND P5, PT, R0, 0x29, P1 ;  /* 0x000000290000780c */ /* 0x000fe20000fa4270 */
[----:B0-----:R-:W-:Y:S02]  /*9e10*/  @P0 IMAD.MOV.U32 R6, RZ, RZ, R14 ;  /* 0x000000ffff060224 */ /* 0x001fe400078e000e */
[----:B------:R-:W-:-:S05]  /*9e20*/  @P0 IMAD.MOV.U32 R7, RZ, RZ, R15 ;  /* 0x000000ffff070224 */ /* 0x000fca00078e000f */
[----:B------:R0:W-:Y:S01]  /*9e30*/  @P0 STG.E.U16 desc[UR36][R6.64+0x40], R42 ;  /* 0x0000402a06000986 */ /* 0x0001e2000c101524 */
[----:B------:R-:W-:Y:S01]  /*9e40*/  ISETP.GT.AND P0, PT, R0, 0x28, P2 ;  /* 0x000000280000780c */ /* 0x000fe20001704270 */
[----:B0-----:R-:W-:Y:S02]  /*9e50*/  @P3 IMAD.MOV.U32 R6, RZ, RZ, R14 ;  /* 0x000000ffff063224 */ /* 0x001fe400078e000e */
[----:B------:R-:W-:-:S05]  /*9e60*/  @P3 IMAD.MOV.U32 R7, RZ, RZ, R15 ;  /* 0x000000ffff073224 */ /* 0x000fca00078e000f */
[----:B------:R0:W-:Y:S01]  /*9e70*/  @P3 STG.E.U16 desc[UR36][R6.64+0x42], R43 ;  /* 0x0000422b06003986 */ /* 0x0001e2000c101524 */
[----:B------:R-:W-:-:S03]  /*9e80*/  ISETP.GT.AND P3, PT, R0, 0x29, P2 ;  /* 0x000000290000780c */ /* 0x000fc60001764270 */
        /* <DEDUP_REMOVED lines=8> */
[----:B0-----:R-:W-:Y:S01]  /*9f10*/  @P3 IMAD.MOV.U32 R6, RZ, RZ, R14 ;  /* 0x000000ffff063224 */ /* 0x001fe200078e000e */
[----:B------:R-:W-:-:S05]  /*9f20*/  @P3 MOV R7, R15 ;  /* 0x0000000f00073202 */ /* 0x000fca0000000f00 */
        /* <DEDUP_REMOVED lines=42> */
[----:B0-----:R-:W-:Y:S01]  /*a1d0*/  @P0 IMAD.MOV.U32 R6, RZ, RZ, R14 ;  /* 0x000000ffff060224 */ /* 0x001fe200078e000e */
[----:B------:R-:W-:-:S05]  /*a1e0*/  @P0 MOV R7, R15 ;  /* 0x0000000f00070202 */ /* 0x000fca0000000f00 */
        /* <DEDUP_REMOVED lines=53> */
[C---:B------:R-:W-:Y:S02]  /*a540*/  ISETP.GT.AND P3, PT, R0.reuse, 0x78, P1 ;  /* 0x000000780000780c */ /* 0x040fe40000f64270 */
[C---:B------:R-:W-:Y:S01]  /*a550*/  ISETP.GT.AND P1, PT, R0.reuse, 0x79, P1 ;  /* 0x000000790000780c */ /* 0x040fe20000f24270 */
[----:B------:R-:W-:Y:S01]  /*a560*/  @P4 STG.E.U16 desc[UR36][R4.64+0xe0], R80 ;  /* 0x0000e05004004986 */ /* 0x000fe2000c101524 */
[----:B------:R-:W-:-:S03]  /*a570*/  ISETP.GT.AND P4, PT, R0, 0x71, P2 ;  /* 0x000000710000780c */ /* 0x000fc60001784270 */
[----:B------:R-:W-:Y:S01]  /*a580*/  @P5 STG.E.U16 desc[UR36][R4.64+0xe2], R81 ;  /* 0x0000e25104005986 */ /* 0x000fe2000c101524 */
[C---:B------:R-:W-:Y:S02]  /*a590*/  ISETP.GT.AND P5, PT, R0.reuse, 0x78, P2 ;  /* 0x000000780000780c */ /* 0x040fe400017a4270 */
[----:B------:R-:W-:Y:S01]  /*a5a0*/  ISETP.GT.AND P2, PT, R0, 0x79, P2 ;  /* 0x000000790000780c */ /* 0x000fe20001744270 */
[----:B0-----:R-:W-:Y:S02]  /*a5b0*/  @P0 IMAD.MOV.U32 R6, RZ, RZ, R14 ;  /* 0x000000ffff060224 */ /* 0x001fe400078e000e */
[----:B------:R-:W-:-:S05]  /*a5c0*/  @P0 IMAD.MOV.U32 R7, RZ, RZ, R15 ;  /* 0x000000ffff070224 */ /* 0x000fca00078e000f */
[----:B------:R0:W-:Y:S02]  /*a5d0*/  @P0 STG.E.U16 desc[UR36][R6.64+0xe0], R82 ;  /* 0x0000e05206000986 */ /* 0x0001e4000c101524 */
[----:B0-----:R-:W-:Y:S02]  /*a5e0*/  @P4 IMAD.MOV.U32 R6, RZ, RZ, R14 ;  /* 0x000000ffff064224 */ /* 0x001fe400078e000e */
[----:B------:R-:W-:-:S05]  /*a5f0*/  @P4 IMAD.MOV.U32 R7, RZ, RZ, R15 ;  /* 0x000000ffff074224 */ /* 0x000fca00078e000f */
[----:B------:R-:W-:Y:S04]  /*a600*/  @P4 STG.E.U16 desc[UR36][R6.64+0xe2], R83 ;  /* 0x0000e25306004986 */ /* 0x000fe8000c101524 */
[----:B------:R-:W-:Y:S04]  /*a610*/  @P3 STG.E.U16 desc[UR36][R4.64+0xf0], R84 ;  /* 0x0000f05404003986 */ /* 0x000fe8000c101524 */
[----:B------:R0:W-:Y:S02]  /*a620*/  @P1 STG.E.U16 desc[UR36][R4.64+0xf2], R85 ;  /* 0x0000f25504001986 */ /* 0x0001e4000c101524 */
[----:B0-----:R-:W-:-:S02]  /*a630*/  @P5 IMAD.MOV.U32 R4, RZ, RZ, R14 ;  /* 0x000000ffff045224 */ /* 0x001fc400078e000e */
[----:B------:R-:W-:-:S05]  /*a640*/  @P5 IMAD.MOV.U32 R5, RZ, RZ, R15 ;  /* 0x000000ffff055224 */ /* 0x000fca00078e000f */
[----:B------:R0:W-:Y:S04]  /*a650*/  @P5 STG.E.U16 desc[UR36][R4.64+0xf0], R86 ;  /* 0x0000f05604005986 */ /* 0x0001e8000c101524 */
[----:B------:R0:W-:Y:S02]  /*a660*/  @P2 STG.E.U16 desc[UR36][R14.64+0xf2], R87 ;  /* 0x0000f2570e002986 */ /* 0x0001e4000c101524 */
.L_x_287:
[----:B------:R-:W-:Y:S05]  /*a670*/  BSYNC B0 ;  /* 0x0000000000007941 */ /* 0x000fea0003800000 */
.L_x_35:
[----:B------:R-:W-:Y:S01]  /*a680*/  ULDC UR4, c[0x0][0xc] ;  /* 0x0000030000047ab9 */ /* 0x000fe20000000800 */
[----:B------:R-:W-:Y:S01]  /*a690*/  ULDC UR5, c[0x0][0x10] ;  /* 0x0000040000057ab9 */ /* 0x000fe20000000800 */
[----:B0-----:R-:W0:Y:S01]  /*a6a0*/  LDC R3, c[0x0][0x14] ;  /* 0x00000500ff037b82 */ /* 0x001e220000000800 */
[----:B------:R-:W-:Y:S01]  /*a6b0*/  UIMAD.WIDE.U32 UR4, UR4, UR5, URZ ;  /* 0x00000005040472a5 */ /* 0x000fe2000f8e003f */
[----:B------:R-:W-:Y:S01]  /*a6c0*/  PRMT R0, RZ, 0x7610, R0 ;  /* 0x00007610ff007816 */ /* 0x000fe20000000000 */
[----:B-----5:R-:W-:Y:S02]  /*a6d0*/  IMAD.MOV.U32 R154, RZ, RZ, -0x1 ;  /* 0xffffffffff9a7424 */ /* 0x020fe400078e00ff */
[----:B------:R-:W-:Y:S02]  /*a6e0*/  IMAD.MOV.U32 R23, RZ, RZ, -0x1 ;  /* 0xffffffffff177424 */ /* 0x000fe400078e00ff */
[----:B0-----:R-:W-:-:S04]  /*a6f0*/  IMAD.WIDE.U32 R16, R3, UR4, R16 ;  /* 0x0000000403107c25 */ /* 0x001fc8000f8e0010 */
[----:B------:R-:W-:Y:S01]  /*a700*/  IMAD R3, R3, UR5, RZ ;  /* 0x0000000503037c24 */ /* 0x000fe2000f8e02ff */
[----:B------:R-:W-:Y:S02]  /*a710*/  ULDC.64 UR4, c[0x0][0x650] ;  /* 0x0001940000047ab9 */ /* 0x000fe40000000a00 */
[----:B------:R-:W-:Y:S01]  /*a720*/  ISETP.GE.U32.AND P0, PT, R16, UR4, PT ;  /* 0x0000000410007c0c */ /* 0x000fe2000bf06070 */
[----:B------:R-:W-:-:S05]  /*a730*/  IMAD.IADD R17, R17, 0x1, R3 ;  /* 0x0000000111117824 */ /* 0x000fca00078e0203 */
[----:B------:R-:W-:-:S13]  /*a740*/  ISETP.GE.U32.AND.EX P0, PT, R17, UR5, PT, P0 ;  /* 0x0000000511007c0c */ /* 0x000fda000bf06100 */
[----:B------:R-:W-:Y:S05]  /*a750*/  @P0 BRA `(.L_x_288) ;  /* 0x0000000400640947 */ /* 0x000fea0003800000 */
[----:B------:R-:W0:Y:S01]  /*a760*/  S2R R12, SR_CTAID.X ;  /* 0x00000000000c7919 */ /* 0x000e220000002500 */
[----:B-12---:R-:W1:Y:S01]  /*a770*/  LDC.64 R10, c[0x0][0x628] ;  /* 0x00018a00ff0a7b82 */ /* 0x006e620000000a00 */
[----:B------:R-:W-:Y:S01]  /*a780*/  ULDC UR4, c[0x0][0x150] ;  /* 0x0000540000047ab9 */ /* 0x000fe20000000800 */
[----:B------:R-:W-:Y:S01]  /*a790*/  MOV R8, R16 ;  /* 0x0000001000087202 */ /* 0x000fe20000000f00 */
[----:B------:R-:W2:Y:S01]  /*a7a0*/  S2R R24, SR_CTAID.Y ;  /* 0x0000000000187919 */ /* 0x000ea20000002600 */
[----:B------:R-:W-:-:S04]  /*a7b0*/  IMAD.MOV.U32 R9, RZ, RZ, R17 ;  /* 0x000000ffff097224 */ /* 0x000fc800078e0011 */
[----:B------:R-:W2:Y:S08]  /*a7c0*/  LDC R21, c[0x0][0x144] ;  /* 0x00005100ff157b82 */ /* 0x000eb00000000800 */
[----:B------:R-:W2:Y:S08]  /*a7d0*/  LDC R0, c[0x0][0x630] ;  /* 0x00018c00ff007b82 */ /* 0x000eb00000000800 */
[----:B------:R-:W2:Y:S01]  /*a7e0*/  LDC.64 R14, c[0x0][0x620] ;  /* 0x00018800ff0e7b82 */ /* 0x000ea20000000a00 */
[----:B-1----:R-:W-:-:S04]  /*a7f0*/  ISETP.NE.U32.AND P0, PT, R10, RZ, PT ;  /* 0x000000ff0a00720c */ /* 0x002fc80003f05070 */
[----:B------:R-:W-:Y:S02]  /*a800*/  ISETP.NE.AND.EX P0, PT, R11, RZ, PT, P0 ;  /* 0x000000ff0b00720c */ /* 0x000fe40003f05300 */
[----:B0-----:R-:W-:-:S05]  /*a810*/  I2FP.F32.U32 R3, R12 ;  /* 0x0000000c00037245 */ /* 0x001fca0000201000 */
[----:B------:R-:W-:-:S04]  /*a820*/  FMUL R3, R3, UR4 ;  /* 0x0000000403037c20 */ /* 0x000fc80008400000 */
[----:B------:R0:W1:Y:S02]  /*a830*/  F2I.U32.TRUNC.NTZ R20, R3 ;  /* 0x0000000300147305 */ /* 0x000064000020f000 */
[----:B------:R-:W-:Y:S05]  /*a840*/  @!P0 BRA `(.L_x_289) ;  /* 0x0000000000288947 */ /* 0x000fea0003800000 */
[----:B0-----:R-:W0:Y:S02]  /*a850*/  LDC R3, c[0x0][0x634] ;  /* 0x00018d00ff037b82 */ /* 0x001e240000000800 */
        /* <DEDUP_REMOVED lines=9> */
.L_x_289:
[----:B------:R-:W5:Y:S01]  /*a8f0*/  LDC.64 R30, c[0x0][0x640] ;  /* 0x00019000ff1e7b82 */ /* 0x000f620000000a00 */
[-CC-:B--2---:R-:W-:Y:S01]  /*a900*/  SHF.R.U64 R23, R8, R0.reuse, R9.reuse ;  /* 0x0000000008177219 */ /* 0x184fe20000001209 */
[----:B-1----:R-:W-:Y:S01]  /*a910*/  IMAD.MOV R20, RZ, RZ, -R20 ;  /* 0x000000ffff147224 */ /* 0x002fe200078e0a14 */
[----:B------:R-:W-:Y:S01]  /*a920*/  SHF.R.U32.HI R0, RZ, R0, R9 ;  /* 0x00000000ff007219 */ /* 0x000fe20000011609 */
[----:B------:R-:W-:Y:S01]  /*a930*/  ULDC UR4, c[0x0][0x154] ;  /* 0x0000550000047ab9 */ /* 0x000fe20000000800 */
[----:B0-----:R-:W-:Y:S01]  /*a940*/  IADD3 R3, P0, RZ, -R23, RZ ;  /* 0x80000017ff037210 */ /* 0x001fe20007f1e0ff */
[----:B------:R-:W-:Y:S02]  /*a950*/  IMAD R26, R21, R20, R12 ;  /* 0x00000014151a7224 */ /* 0x000fe400078e020c */
[----:B------:R-:W0:Y:S01]  /*a960*/  LDC R6, c[0x0][0x618] ;  /* 0x00018600ff067b82 */ /* 0x000e220000000800 */
[----:B------:R-:W-:Y:S02]  /*a970*/  IMAD.MOV.U32 R7, RZ, RZ, 0x1 ;  /* 0x00000001ff077424 */ /* 0x000fe400078e00ff */
[----:B------:R-:W-:-:S04]  /*a980*/  IMAD.X R5, RZ, RZ, ~R0, P0 ;  /* 0x000000ffff057224 */ /* 0x000fc800000e0e00 */
[-C--:B------:R-:W-:Y:S01]  /*a990*/  IMAD R0, R5, R14.reuse, RZ ;  /* 0x0000000e05007224 */ /* 0x080fe200078e02ff */
[----:B------:R-:W1:Y:S01]  /*a9a0*/  LDC R8, c[0x0][0x608] ;  /* 0x00018200ff087b82 */ /* 0x000e620000000800 */
[----:B------:R-:W-:-:S04]  /*a9b0*/  IMAD.WIDE.U32 R4, R3, R14, R16 ;  /* 0x0000000e03047225 */ /* 0x000fc800078e0010 */
[----:B------:R-:W-:Y:S01]  /*a9c0*/  IMAD R3, R3, R15, R0 ;  /* 0x0000000f03037224 */ /* 0x000fe200078e0200 */
[----:B------:R-:W-:Y:S02]  /*a9d0*/  I2FP.F32.U32 R0, R24 ;  /* 0x0000001800007245 */ /* 0x000fe40000201000 */
[----:B------:R-:W2:Y:S01]  /*a9e0*/  LDC R28, c[0x0][0x658] ;  /* 0x00019600ff1c7b82 */ /* 0x000ea20000000800 */
[----:B------:R-:W-:Y:S01]  /*a9f0*/  IMAD.IADD R3, R5, 0x1, R3 ;  /* 0x0000000105037824 */ /* 0x000fe200078e0203 */
[----:B-----5:R-:W-:Y:S01]  /*aa00*/  ISETP.NE.U32.AND P0, PT, R30, RZ, PT ;  /* 0x000000ff1e00720c */ /* 0x020fe20003f05070 */
[----:B------:R-:W-:Y:S01]  /*aa10*/  FMUL R0, R0, UR4 ;  /* 0x0000000400007c20 */ /* 0x000fe20008400000 */
[----:B------:R-:W-:Y:S02]  /*aa20*/  IMAD.MOV.U32 R5, RZ, RZ, -0x1 ;  /* 0xffffffffff057424 */ /* 0x000fe400078e00ff */
[----:B------:R-:W-:Y:S01]  /*aa30*/  ISETP.NE.AND.EX P0, PT, R31, RZ, PT, P0 ;  /* 0x000000ff1f00720c */ /* 0x000fe20003f05300 */
[----:B------:R1:W2:Y:S01]  /*aa40*/  F2I.U32.TRUNC.NTZ R13, R0 ;  /* 0x00000000000d7305 */ /* 0x0002a2000020f000 */
[----:B------:R-:W3:Y:S01]  /*aa50*/  LDC R15, c[0x0][0x148] ;  /* 0x00005200ff0f7b82 */ /* 0x000ee20000000800 */
[----:B0-----:R-:W-:-:S02]  /*aa60*/  SHF.R.U64 R12, R4, R6, R3 ;  /* 0x00000006040c7219 */ /* 0x001fc40000001203 */
[----:B------:R-:W-:-:S05]  /*aa70*/  SHF.R.U32.HI R3, RZ, R6, R3 ;  /* 0x00000006ff037219 */ /* 0x000fca0000011603 */
[----:B------:R-:W0:Y:S01]  /*aa80*/  LDC R20, c[0x0][0x600] ;  /* 0x00018000ff147b82 */ /* 0x000e220000000800 */
[-CC-:B-1----:R-:W-:Y:S02]  /*aa90*/  SHF.R.U64 R10, R12, R8.reuse, R3.reuse ;  /* 0x000000080c0a7219 */ /* 0x182fe40000001203 */
[----:B------:R-:W-:-:S05]  /*aaa0*/  SHF.R.U32.HI R3, RZ, R8, R3 ;  /* 0x00000008ff037219 */ /* 0x000fca0000011603 */
[----:B------:R-:W1:Y:S01]  /*aab0*/  LDC R21, c[0x0][0x648] ;  /* 0x00019200ff157b82 */ /* 0x000e620000000800 */
[-C--:B--2---:R-:W-:Y:S02]  /*aac0*/  SHF.L.U32 R4, R5, R28.reuse, RZ ;  /* 0x0000001c05047219 */ /* 0x084fe400000006ff */
[-CC-:B------:R-:W-:Y:S02]  /*aad0*/  SHF.R.U64 R14, R10, R28.reuse, R3.reuse ;  /* 0x0000001c0a0e7219 */ /* 0x180fe40000001203 */
[----:B------:R-:W-:Y:S02]  /*aae0*/  SHF.R.U32.HI R5, RZ, R28, R3 ;  /* 0x0000001cff057219 */ /* 0x000fe40000011603 */
[----:B------:R-:W-:Y:S01]  /*aaf0*/  LOP3.LUT R153, RZ, R4, RZ, 0x33, !PT ;  /* 0x00000004ff997212 */ /* 0x000fe200078e33ff */
[----:B------:R-:W2:Y:S01]  /*ab00*/  LDC R25, c[0x0][0x638] ;  /* 0x00018e00ff197b82 */ /* 0x000ea20000000800 */
[----:B------:R-:W-:Y:S01]  /*ab10*/  SHF.L.U32 R28, R7, R28, RZ ;  /* 0x0000001c071c7219 */ /* 0x000fe200000006ff */
[----:B------:R-:W-:-:S06]  /*ab20*/  IMAD.MOV.U32 R4, RZ, RZ, R14 ;  /* 0x000000ffff047224 */ /* 0x000fcc00078e000e */
[----:B------:R-:W0:Y:S01]  /*ab30*/  LDC R27, c[0x0][0x610] ;  /* 0x00018400ff1b7b82 */ /* 0x000e220000000800 */
[----:B------:R-:W-:Y:S05]  /*ab40*/  @!P0 BRA `(.L_x_290) ;  /* 0x0000000000288947 */ /* 0x000fea0003800000 */
[----:B------:R-:W5:Y:S02]  /*ab50*/  LDC R3, c[0x0][0x64c] ;  /* 0x00019300ff037b82 */ /* 0x000f640000000800 */
[----:B-----5:R-:W-:-:S05]  /*ab60*/  IADD3 R3, P0, R14, R3, RZ ;  /* 0x000000030e037210 */ /* 0x020fca0007f1e0ff */
        /* <DEDUP_REMOVED lines=8> */
.L_x_290:
[----:B------:R-:W-:Y:S02]  /*abf0*/  ISETP.NE.AND P0, PT, R2, 0x1, PT ;  /* 0x000000010200780c */ /* 0x000fe40003f05270 */
[----:B-1----:R-:W-:Y:S01]  /*ac00*/  SHF.R.U64 R0, R4, R21, R5 ;  /* 0x0000001504007219 */ /* 0x002fe20000001205 */
[----:B0-----:R-:W-:Y:S01]  /*ac10*/  VIADD R5, R20, 0xffffffff ;  /* 0xffffffff14057836 */ /* 0x001fe20000000000 */
[----:B------:R-:W-:Y:S02]  /*ac20*/  LOP3.LUT R153, R10, R153, RZ, 0xc0, !PT ;  /* 0x000000990a997212 */ /* 0x000fe400078ec0ff */
[----:B------:R-:W-:Y:S01]  /*ac30*/  IADD3 R13, -R13, RZ, RZ ;  /* 0x000000ff0d0d7210 */ /* 0x000fe20007ffe1ff */
[----:B------:R-:W-:Y:S01]  /*ac40*/  IMAD.MOV R3, RZ, RZ, -R0 ;  /* 0x000000ffff037224 */ /* 0x000fe200078e0a00 */
[----:B------:R-:W-:Y:S01]  /*ac50*/  LOP3.LUT R5, R12, R5, RZ, 0xc0, !PT ;  /* 0x000000050c057212 */ /* 0x000fe200078ec0ff */
[----:B------:R-:W-:Y:S02]  /*ac60*/  IMAD R153, R28, R0, R153 ;  /* 0x000000001c997224 */ /* 0x000fe400078e0299 */
[----:B--2---:R-:W-:-:S02]  /*ac70*/  IMAD R0, R3, R25, R14 ;  /* 0x0000001903007224 */ /* 0x004fc400078e020e */
[----:B---3--:R-:W-:Y:S02]  /*ac80*/  @P0 IMAD R26, R15, R13, R24 ;  /* 0x0000000d0f1a0224 */ /* 0x008fe400078e0218 */
[----:B------:R-:W-:Y:S02]  /*ac90*/  IMAD R4, R0, R20, R5 ;  /* 0x0000001400047224 */ /* 0x000fe400078e0205 */
[----:B------:R-:W-:Y:S02]  /*aca0*/  IMAD R153, R153, R27, R26 ;  /* 0x0000001b99997224 */ /* 0x000fe400078e021a */
[----:B------:R-:W-:-:S03]  /*acb0*/  IMAD.MOV.U32 R3, RZ, RZ, 0x1 ;  /* 0x00000001ff037424 */ /* 0x000fc600078e00ff */
[----:B------:R-:W-:Y:S02]  /*acc0*/  SEL R154, R4, R153, !P0 ;  /* 0x00000099049a7207 */ /* 0x000fe40004000000 */
[----:B------:R-:W-:Y:S02]  /*acd0*/  PRMT R0, R3, 0x7610, R0 ;  /* 0x0000761003007816 */ /* 0x000fe40000000000 */
[----:B------:R-:W-:-:S07]  /*ace0*/  SEL R153, R153, R4, !P0 ;  /* 0x0000000499997207 */ /* 0x000fce0004000000 */
.L_x_288:
[----:B------:R-:W-:-:S13]  /*acf0*/  LOP3.LUT P0, RZ, R0, 0xff, RZ, 0xc0, !PT ;  /* 0x000000ff00ff7812 */ /* 0x000fda000780c0ff */
[----:B------:R-:W-:Y:S05]  /*ad00*/  @P0 BRA `(.L_x_291) ;  /* 0xffffff6400700947 */ /* 0x000fea000383ffff */
[----:B------:R-:W-:Y:S05]  /*ad10*/  EXIT ;  /* 0x000000000000794d */ /* 0x000fea0003800000 */
.L_x_8:
[----:B0-----:R-:W-:Y:S01]  /*ad20*/  ULDC.64 UR4, c[0x0][0x650] ;  /* 0x0001940000047ab9 */ /* 0x001fe20000000a00 */
        /* <DEDUP_REMOVED lines=25> */
.L_x_293:
[----:B------:R-:W0:Y:S01]  /*aec0*/  LDC.64 R28, c[0x0][0x640] ;  /* 0x00019000ff1c7b82 */ /* 0x000e220000000a00 */
[-CC-:B------:R-:W-:Y:S01]  /*aed0*/  SHF.R.U64 R22, R12, R6.reuse, R13.reuse ;  /* 0x000000060c167219 */ /* 0x180fe2000000120d */
[----:B------:R-:W-:Y:S01]  /*aee0*/  IMAD.MOV.U32 R30, RZ, RZ, 0x1 ;  /* 0x00000001ff1e7424 */ /* 0x000fe200078e00ff */
[----:B------:R-:W-:Y:S02]  /*aef0*/  SHF.R.U32.HI R6, RZ, R6, R13 ;  /* 0x00000006ff067219 */ /* 0x000fe4000001160d */
[----:B------:R-:W-:-:S03]  /*af00*/  IADD3 R11, P0, RZ, -R22, RZ ;  /* 0x80000016ff0b7210 */ /* 0x000fc60007f1e0ff */
[----:B------:R-:W1:Y:S02]  /*af10*/  LDC R10, c[0x0][0x618] ;  /* 0x00018600ff0a7b82 */ /* 0x000e640000000800 */
[----:B------:R-:W-:-:S04]  /*af20*/  IMAD.X R9, RZ, RZ, ~R6, P0 ;  /* 0x000000ffff097224 */ /* 0x000fc800000e0e06 */
[-C--:B------:R-:W-:Y:S02]  /*af30*/  IMAD R6, R9, R24.reuse, RZ ;  /* 0x0000001809067224 */ /* 0x080fe400078e02ff */
[----:B------:R-:W2:Y:S01]  /*af40*/  LDC R12, c[0x0][0x608] ;  /* 0x00018200ff0c7b82 */ /* 0x000ea20000000800 */
[----:B------:R-:W-:-:S04]  /*af50*/  IMAD.WIDE.U32 R8, R11, R24, R16 ;  /* 0x000000180b087225 */ /* 0x000fc800078e0010 */
[----:B------:R-:W-:-:S03]  /*af60*/  IMAD R11, R11, R25, R6 ;  /* 0x000000190b0b7224 */ /* 0x000fc600078e0206 */
[----:B------:R-:W3:Y:S01]  /*af70*/  LDC R27, c[0x0][0x658] ;  /* 0x00019600ff1b7b82 */ /* 0x000ee20000000800 */
[----:B------:R-:W-:Y:S01]  /*af80*/  IMAD.IADD R9, R9, 0x1, R11 ;  /* 0x0000000109097824 */ /* 0x000fe200078e020b */
[----:B0-----:R-:W-:-:S04]  /*af90*/  ISETP.NE.U32.AND P0, PT, R28, RZ, PT ;  /* 0x000000ff1c00720c */ /* 0x001fc80003f05070 */
[----:B------:R-:W-:Y:S02]  /*afa0*/  ISETP.NE.AND.EX P0, PT, R29, RZ, PT, P0 ;  /* 0x000000ff1d00720c */ /* 0x000fe40003f05300 */
[----:B------:R-:W0:Y:S01]  /*afb0*/  LDC R20, c[0x0][0x600] ;  /* 0x00018000ff147b82 */ /* 0x000e220000000800 */
[-CC-:B-1----:R-:W-:Y:S02]  /*afc0*/  SHF.R.U64 R14, R8, R10.reuse, R9.reuse ;  /* 0x0000000a080e7219 */ /* 0x182fe40000001209 */
[----:B------:R-:W-:Y:S02]  /*afd0*/  SHF.R.U32.HI R9, RZ, R10, R9 ;  /* 0x0000000aff097219 */ /* 0x000fe40000011609 */
[----:B------:R-:W-:-:S03]  /*afe0*/  MOV R8, 0xffffffff ;  /* 0xffffffff00087802 */ /* 0x000fc60000000f00 */
[----:B------:R-:W1:Y:S01]  /*aff0*/  LDC R24, c[0x0][0x648] ;  /* 0x00019200ff187b82 */ /* 0x000e620000000800 */
[-CC-:B--2---:R-:W-:Y:S02]  /*b000*/  SHF.R.U64 R23, R14, R12.reuse, R9.reuse ;  /* 0x0000000c0e177219 */ /* 0x184fe40000001209 */
[----:B------:R-:W-:-:S05]  /*b010*/  SHF.R.U32.HI R6, RZ, R12, R9 ;  /* 0x0000000cff067219 */ /* 0x000fca0000011609 */
[----:B------:R-:W2:Y:S01]  /*b020*/  LDC R26, c[0x0][0x638] ;  /* 0x00018e00ff1a7b82 */ /* 0x000ea20000000800 */
[-C--:B---3--:R-:W-:Y:S02]  /*b030*/  SHF.L.U32 R8, R8, R27.reuse, RZ ;  /* 0x0000001b08087219 */ /* 0x088fe400000006ff */
[-CC-:B------:R-:W-:Y:S02]  /*b040*/  SHF.R.U64 R25, R23, R27.reuse, R6.reuse ;  /* 0x0000001b17197219 */ /* 0x180fe40000001206 */
[----:B------:R-:W-:Y:S02]  /*b050*/  LOP3.LUT R32, RZ, R8, RZ, 0x33, !PT ;  /* 0x00000008ff207212 */ /* 0x000fe400078e33ff */
[----:B------:R-:W-:Y:S01]  /*b060*/  SHF.R.U32.HI R9, RZ, R27, R6 ;  /* 0x0000001bff097219 */ /* 0x000fe20000011606 */
[----:B------:R-:W3:Y:S01]  /*b070*/  LDC R31, c[0x0][0x610] ;  /* 0x00018400ff1f7b82 */ /* 0x000ee20000000800 */
[----:B------:R-:W-:Y:S01]  /*b080*/  IMAD.MOV.U32 R8, RZ, RZ, R25 ;  /* 0x000000ffff087224 */ /* 0x000fe200078e0019 */
[----:B------:R-:W-:Y:S06]  /*b090*/  @!P0 BRA `(.L_x_294) ;  /* 0x0000000000288947 */ /* 0x000fec0003800000 */
        /* <DEDUP_REMOVED lines=10> */
.L_x_294:
[----:B------:R-:W-:Y:S01]  /*b140*/  ISETP.NE.AND P0, PT, R2, 0x1, PT ;  /* 0x000000010200780c */ /* 0x000fe20003f05270 */
[----:B------:R-:W-:Y:S01]  /*b150*/  IMAD.MOV.U32 R13, RZ, RZ, R22 ;  /* 0x000000ffff0d7224 */ /* 0x000fe200078e0016 */
[----:B-1----:R-:W-:Y:S01]  /*b160*/  SHF.R.U64 R6, R8, R24, R9 ;  /* 0x0000001808067219 */ /* 0x002fe20000001209 */
[----:B0-----:R-:W-:Y:S01]  /*b170*/  VIADD R9, R20, 0xffffffff ;  /* 0xffffffff14097836 */ /* 0x001fe20000000000 */
[----:B------:R-:W-:Y:S02]  /*b180*/  SHF.L.U32 R30, R30, R27, RZ ;  /* 0x0000001b1e1e7219 */ /* 0x000fe400000006ff */
[----:B------:R-:W-:Y:S01]  /*b190*/  LOP3.LUT R5, R23, R32, RZ, 0xc0, !PT ;  /* 0x0000002017057212 */ /* 0x000fe200078ec0ff */
[----:B------:R-:W-:-:S04]  /*b1a0*/  IMAD.MOV R8, RZ, RZ, -R6 ;  /* 0x000000ffff087224 */ /* 0x000fc800078e0a06 */
[----:B------:R-:W-:Y:S01]  /*b1b0*/  IMAD R6, R30, R6, R5 ;  /* 0x000000061e067224 */ /* 0x000fe200078e0205 */
[----:B------:R-:W-:Y:S01]  /*b1c0*/  LOP3.LUT R5, R14, R9, RZ, 0xc0, !PT ;  /* 0x000000090e057212 */ /* 0x000fe200078ec0ff */
[----:B------:R-:W-:Y:S02]  /*b1d0*/  @P0 IMAD R3, R7, R21, R4 ;  /* 0x0000001507030224 */ /* 0x000fe400078e0204 */
[----:B--2---:R-:W-:Y:S02]  /*b1e0*/  IMAD R4, R8, R26, R25 ;  /* 0x0000001a08047224 */ /* 0x004fe400078e0219 */
[----:B---3--:R-:W-:Y:S02]  /*b1f0*/  IMAD R3, R6, R31, R3 ;  /* 0x0000001f06037224 */ /* 0x008fe400078e0203 */
[----:B------:R-:W-:Y:S02]  /*b200*/  IMAD R4, R4, R20, R5 ;  /* 0x0000001404047224 */ /* 0x000fe400078e0205 */
[----:B------:R-:W-:-:S03]  /*b210*/  IMAD.MOV.U32 R6, RZ, RZ, 0x1 ;  /* 0x00000001ff067424 */ /* 0x000fc600078e00ff */
[----:B------:R-:W-:Y:S02]  /*b220*/  SEL R20, R4, R3, !P0 ;  /* 0x0000000304147207 */ /* 0x000fe40004000000 */
[----:B------:R-:W-:-:S07]  /*b230*/  SEL R11, R3, R4, !P0 ;  /* 0x00000004030b7207 */ /* 0x000fce0004000000 */
.L_x_292:
[----:B------:R-:W-:-:S08]  /*b240*/  NOP ;  /* 0x0000000000007918 */ /* 0x000fd00000000000 */
[----:B------:R-:W0:-:S00]  /*b250*/  USETMAXREG.DEALLOC.CTAPOOL 0x28 ;  /* 0x00000028000079c8 */ /* 0x000e0000080e0500 */
[----:B0-----:R-:W-:-:S13]  /*b260*/  ISETP.NE.AND P0, PT, R0, RZ, PT ;  /* 0x000000ff0000720c */ /* 0x001fda0003f05270 */
[----:B------:R-:W-:Y:S05]  /*b270*/  @P0 EXIT ;  /* 0x000000000000094d */ /* 0x000fea0003800000 */
[----:B------:R-:W-:Y:S01]  /*b280*/  LOP3.LUT P0, RZ, R6, 0xff, RZ, 0xc0, !PT ;  /* 0x000000ff06ff7812 */ /* 0x000fe2000780c0ff */
[----:B------:R-:W-:Y:S02]  /*b290*/  IMAD.MOV.U32 R0, RZ, RZ, 0x1 ;  /* 0x00000001ff007424 */ /* 0x000fe400078e00ff */
[----:B------:R-:W-:-:S10]  /*b2a0*/  IMAD.MOV.U32 R12, RZ, RZ, RZ ;  /* 0x000000ffff0c7224 */ /* 0x000fd400078e00ff */
[----:B------:R-:W-:Y:S05]  /*b2b0*/  @!P0 BRA `(.L_x_295) ;  /* 0x0000000c007c8947 */ /* 0x000fea0003800000 */
[----:B------:R-:W0:Y:S01]  /*b2c0*/  LDC R0, c[0x0][0x28c] ;  /* 0x0000a300ff007b82 */ /* 0x000e220000000800 */
[----:B------:R-:W-:Y:S01]  /*b2d0*/  ULDC UR5, c[0x0][0x658] ;  /* 0x0001960000057ab9 */ /* 0x000fe20000000800 */
[----:B------:R-:W-:Y:S01]  /*b2e0*/  UMOV UR11, 0xffffffff ;  /* 0xffffffff000b7882 */ /* 0x000fe20000000000 */
[----:B------:R-:W-:Y:S01]  /*b2f0*/  UMOV UR15, 0x1 ;  /* 0x00000001000f7882 */ /* 0x000fe20000000000 */
[----:B------:R-:W-:Y:S01]  /*b300*/  USHF.L.U32 UR11, UR11, UR5, URZ ;  /* 0x000000050b0b7299 */ /* 0x000fe2000800063f */
[----:B------:R-:W-:Y:S01]  /*b310*/  BSSY B0, `(.L_x_295) ;  /* 0x00000d9000007945 */ /* 0x000fe20003800000 */
[----:B------:R-:W-:Y:S01]  /*b320*/  ULDC UR9, c[0x0][0xc] ;  /* 0x0000030000097ab9 */ /* 0x000fe20000000800 */
[----:B------:R-:W-:Y:S01]  /*b330*/  ULDC UR14, c[0x0][0x10] ;  /* 0x00000400000e7ab9 */ /* 0x000fe20000000800 */
[----:B------:R-:W1:Y:S01]  /*b340*/  S2UR UR8, SR_CgaCtaId ;  /* 0x00000000000879c3 */ /* 0x000e620000008800 */
[----:B------:R-:W-:Y:S01]  /*b350*/  ULOP3.LUT UR13, URZ, UR11, URZ, 0x33, !UPT ;  /* 0x0000000b3f0d7292 */ /* 0x000fe2000f8e333f */
[----:B------:R-:W-:Y:S01]  /*b360*/  IMAD.MOV.U32 R10, RZ, RZ, 0x1 ;  /* 0x00000001ff0a7424 */ /* 0x000fe200078e00ff */
[----:B------:R-:W-:Y:S01]  /*b370*/  LOP3.LUT R9, R19, 0x2, RZ, 0xfc, !PT ;  /* 0x0000000213097812 */ /* 0x000fe200078efcff */
[----:B------:R-:W-:Y:S01]  /*b380*/  IMAD.MOV.U32 R12, RZ, RZ, RZ ;  /* 0x000000ffff0c7224 */ /* 0x000fe200078e00ff */
[----:B------:R-:W-:Y:S01]  /*b390*/  ULDC UR4, c[0x0][0x600] ;  /* 0x0001800000047ab9 */ /* 0x000fe20000000800 */
[----:B------:R-:W-:Y:S01]  /*b3a0*/  UMOV UR18, 0x5 ;  /* 0x0000000500127882 */ /* 0x000fe20000000000 */
[----:B------:R-:W-:-:S02]  /*b3b0*/  UIADD3 UR4, UR4, -0x1, URZ ;  /* 0xffffffff04047890 */ /* 0x000fc4000fffe03f */
[----:B------:R-:W-:Y:S01]  /*b3c0*/  USHF.L.U32 UR5, UR15, UR5, URZ ;  /* 0x000000050f057299 */ /* 0x000fe2000800063f */
[----:B------:R-:W-:Y:S01]  /*b3d0*/  ULDC.64 UR28, c[0x0][0x198] ;  /* 0x00006600001c7ab9 */ /* 0x000fe20000000a00 */
[----:B0-----:R-:W-:-:S05]  /*b3e0*/  VIADD R0, R0, 0x1f ;  /* 0x0000001f00007836 */ /* 0x001fca0000000000 */
[----:B------:R-:W-:Y:S01]  /*b3f0*/  SHF.R.S32.HI R3, RZ, 0x1f, R0 ;  /* 0x0000001fff037819 */ /* 0x000fe20000011400 */
[----:B-1----:R-:W-:-:S03]  /*b400*/  ULOP3.LUT UR10, UR8, 0x1, URZ, 0xc0, !UPT ;  /* 0x00000001080a7892 */ /* 0x002fc6000f8ec03f */
[----:B------:R-:W-:Y:S01]  /*b410*/  LEA.HI R3, R3, R0, RZ, 0x5 ;  /* 0x0000000003037211 */ /* 0x000fe200078f28ff */
[----:B------:R-:W-:Y:S01]  /*b420*/  USHF.R.U32.HI UR25, URZ, 0x1, UR8 ;  /* 0x000000013f197899 */ /* 0x000fe20008011608 */
[----:B------:R-:W-:Y:S01]  /*b430*/  MOV R0, 0x1 ;  /* 0x0000000100007802 */ /* 0x000fe20000000f00 */
[----:B------:R-:W-:Y:S01]  /*b440*/  USHF.L.U32 UR6, UR8, 0x6, URZ ;  /* 0x0000000608067899 */ /* 0x000fe2000800063f */
[----:B------:R-:W-:Y:S01]  /*b450*/  SHF.R.S32.HI R3, RZ, 0x5, R3 ;  /* 0x00000005ff037819 */ /* 0x000fe20000011403 */
[----:B------:R-:W-:Y:S02]  /*b460*/  USHF.L.U32 UR7, UR8, 0xb, URZ ;  /* 0x0000000b08077899 */ /* 0x000fe4000800063f */
[----:B------:R-:W-:Y:S02]  /*b470*/  ULOP3.LUT UR8, UR8, 0xfffffffe, URZ, 0xc0, !UPT ;  /* 0xfffffffe08087892 */ /* 0x000fe4000f8ec03f */
[----:B------:R-:W-:Y:S01]  /*b480*/  UISETP.GT.U32.AND UP0, UPT, UR10, 0xffff, UPT ;  /* 0x0000ffff0a00788c */ /* 0x000fe2000bf04070 */
[----:B------:R-:W-:Y:S01]  /*b490*/  VIADD R8, R3, 0x1 ;  /* 0x0000000103087836 */ /* 0x000fe20000000000 */
[----:B------:R-:W-:-:S02]  /*b4a0*/  USHF.L.U32 UR11, UR15, UR8, URZ ;  /* 0x000000080f0b7299 */ /* 0x000fc4000800063f */
[----:B------:R-:W-:Y:S02]  /*b4b0*/  ULOP3.LUT UR12, UR8, 0x1, URZ, 0xfc, !UPT ;  /* 0x00000001080c7892 */ /* 0x000fe4000f8efc3f */
[----:B------:R-:W-:Y:S02]  /*b4c0*/  UIMAD.WIDE.U32 UR8, UR9, UR14, URZ ;  /* 0x0000000e090872a5 */ /* 0x000fe4000f8e003f */
[----:B------:R-:W-:Y:S01]  /*b4d0*/  USEL UR10, UR10, 0xffff, !UP0 ;  /* 0x0000ffff0a0a7887 */ /* 0x000fe2000c000000 */
[----:B------:R-:W-:Y:S01]  /*b4e0*/  ULDC UR14, c[0x0][0x14] ;  /* 0x00000500000e7ab9 */ /* 0x000fe20000000800 */
[----:B------:R-:W-:Y:S02]  /*b4f0*/  USHF.L.U32 UR12, UR15, UR12, URZ ;  /* 0x0000000c0f0c7299 */ /* 0x000fe4000800063f */
[----:B------:R-:W-:Y:S02]  /*b500*/  UIMAD.WIDE.U32 UR26, UR8, UR14, URZ ;  /* 0x0000000e081a72a5 */ /* 0x000fe4000f8e003f */
[----:B------:R-:W-:-:S02]  /*b510*/  UIMAD UR21, UR9, UR14, URZ ;  /* 0x0000000e091572a4 */ /* 0x000fc4000f8e023f */
[----:B------:R-:W-:Y:S02]  /*b520*/  ULOP3.LUT UR10, UR10, 0xffff, URZ, 0xc0, !UPT ;  /* 0x0000ffff0a0a7892 */ /* 0x000fe4000f8ec03f */
[----:B------:R-:W-:Y:S02]  /*b530*/  ULOP3.LUT UR6, UR6, 0x40, URZ, 0xc0, !UPT ;  /* 0x0000004006067892 */ /* 0x000fe4000f8ec03f */
[----:B------:R-:W-:Y:S02]  /*b540*/  ULOP3.LUT UR7, UR7, 0x800, URZ, 0xc0, !UPT ;  /* 0x0000080007077892 */ /* 0x000fe4000f8ec03f */
[----:B------:R-:W-:Y:S02]  /*b550*/  ULOP3.LUT UR19, UR11, UR12, URZ, 0xfc, !UPT ;  /* 0x0000000c0b137292 */ /* 0x000fe4000f8efc3f */
[----:B------:R-:W-:Y:S02]  /*b560*/  UIADD3 UR21, UR27, UR21, URZ ;  /* 0x000000151b157290 */ /* 0x000fe4000fffe03f */
[----:B------:R-:W-:-:S12]  /*b570*/  USHF.L.U32 UR18, UR18, UR10, URZ ;  /* 0x0000000a12127299 */ /* 0x000fd8000800063f */
.L_x_306:
[----:B------:R-:W-:-:S03]  /*b580*/  UMOV UR8, 0xffffffff ;  /* 0xffffffff00087882 */ /* 0x000fc60000000000 */
[----:B------:R-:W-:Y:S05]  /*b590*/  BRA.DIV UR8, `(.L_x_296) ;  /* 0x0000001208607947 */ /* 0x000fea000b800000 */
[----:B------:R-:W-:-:S13]  /*b5a0*/  ELECT P6, URZ, PT ;  /* 0x00000000003f782f */ /* 0x000fda00038c0000 */
.L_x_322:
[----:B------:R-:W0:Y:S01]  /*b5b0*/  LDC R4, c[0x0][0x28c] ;  /* 0x0000a300ff047b82 */ /* 0x000e220000000800 */
[----:B------:R-:W-:Y:S01]  /*b5c0*/  BSSY B1, `(.L_x_297) ;  /* 0x000003c000017945 */ /* 0x000fe20003800000 */
[----:B0-----:R-:W-:-:S13]  /*b5d0*/  ISETP.LT.OR P6, PT, R4, 0x1, !P6 ;  /* 0x000000010400780c */ /* 0x001fda00077c1670 */
[----:B------:R-:W-:Y:S05]  /*b5e0*/  @P6 BRA `(.L_x_298) ;  /* 0x0000000000e46947 */ /* 0x000fea0003800000 */
[----:B------:R-:W-:Y:S01]  /*b5f0*/  LEA R11, R11, UR25, 0x1 ;  /* 0x000000190b0b7c11 */ /* 0x000fe2000f8e08ff */
[----:B------:R-:W-:Y:S01]  /*b600*/  IMAD.MOV.U32 R21, RZ, RZ, RZ ;  /* 0x000000ffff157224 */ /* 0x000fe200078e00ff */
[----:B------:R-:W-:Y:S01]  /*b610*/  LEA R20, R20, UR6, 0x7 ;  /* 0x0000000614147c11 */ /* 0x000fe2000f8e38ff */
[----:B------:R-:W-:Y:S02]  /*b620*/  IMAD.MOV.U32 R4, RZ, RZ, R8 ;  /* 0x000000ffff047224 */ /* 0x000fe400078e0008 */
[----:B------:R-:W-:Y:S02]  /*b630*/  IMAD.MOV.U32 R5, RZ, RZ, R0 ;  /* 0x000000ffff057224 */ /* 0x000fe400078e0000 */
[----:B------:R-:W-:Y:S02]  /*b640*/  IMAD.MOV.U32 R6, RZ, RZ, R12 ;  /* 0x000000ffff067224 */ /* 0x000fe400078e000c */
[----:B------:R-:W-:-:S07]  /*b650*/  IMAD.SHL.U32 R15, R11, 0x80, RZ ;  /* 0x000000800b0f7824 */ /* 0x000fce00078e00ff */
.L_x_301:
[----:B------:R-:W0:Y:S01]  /*b660*/  S2R R14, SR_CgaCtaId ;  /* 0x00000000000e7919 */ /* 0x000e220000008800 */
[----:B------:R-:W-:Y:S02]  /*b670*/  MOV R7, 0x400 ;  /* 0x0000040000077802 */ /* 0x000fe40000000f00 */
[----:B------:R-:W-:-:S13]  /*b680*/  LOP3.LUT P1, RZ, R18, 0x7f, RZ, 0xc0, !PT ;  /* 0x0000007f12ff7812 */ /* 0x000fda000782c0ff */
[----:B------:R-:W1:Y:S01]  /*b690*/  @!P1 LDC R11, c[0x0][0x500] ;  /* 0x00014000ff0b9b82 */ /* 0x000e620000000800 */
[----:B0-----:R-:W-:Y:S02]  /*b6a0*/  LEA R22, R14, R7, 0x18 ;  /* 0x000000070e167211 */ /* 0x001fe400078ec0ff */
[----:B------:R-:W-:-:S03]  /*b6b0*/  SHF.L.U32 R7, R5, 0x1f, RZ ;  /* 0x0000001f05077819 */ /* 0x000fc600000006ff */
[----:B------:R-:W-:-:S04]  /*b6c0*/  IMAD R14, R6, 0x8, R22 ;  /* 0x00000008060e7824 */ /* 0x000fc800078e0216 */
[----:B------:R-:W0:Y:S02]  /*b6d0*/  SYNCS.PHASECHK.TRANS64.TRYWAIT P0, [R14+URZ+0x48], R7 ;  /* 0x000048070e0075a7 */ /* 0x000e24000800017f */
[----:B01----:R-:W-:Y:S05]  /*b6e0*/  @!P0 BRA `(.L_x_299) ;  /* 0x00000010002c8947 */ /* 0x003fea0003800000 */
.L_x_323:
[----:B0-----:R-:W-:Y:S01]  /*b6f0*/  PRMT R7, R9, 0x9910, RZ ;  /* 0x0000991009077816 */ /* 0x001fe200000000ff */
[----:B------:R0:W-:Y:S03]  /*b700*/  @!P1 SYNCS.ARRIVE.TRANS64 RZ, [R14+URZ], R11 ;  /* 0x0000000b0eff99a7 */ /* 0x0001e6000800003f */
[----:B------:R-:W-:-:S13]  /*b710*/  ISETP.NE.AND P0, PT, R7, 0x2, PT ;  /* 0x000000020700780c */ /* 0x000fda0003f05270 */
[----:B0-----:R-:W-:Y:S05]  /*b720*/  @P0 BRA `(.L_x_300) ;  /* 0x0000000000040947 */ /* 0x001fea0003800000 */
[----:B------:R-:W-:Y:S01]  /*b730*/  BPT.TRAP 0x1 ;  /* 0x000000040000795c */ /* 0x000fe20000300000 */
.L_x_300:
[----:B------:R-:W-:Y:S01]  /*b740*/  LEA R7, R6, UR25, 0x1 ;  /* 0x0000001906077c11 */ /* 0x000fe2000f8e08ff */
[----:B------:R-:W-:Y:S01]  /*b750*/  VIADD R4, R4, 0xffffffff ;  /* 0xffffffff04047836 */ /* 0x000fe20000000000 */
[----:B------:R-:W-:Y:S01]  /*b760*/  R2UR UR23, R15 ;  /* 0x000000000f1772ca */ /* 0x000fe200000e0000 */
[----:B------:R-:W-:Y:S01]  /*b770*/  UIADD3 UR14, UP0, UR28, 0xf0, URZ ;  /* 0x000000f01c0e7890 */ /* 0x000fe2000ff1e03f */
[----:B------:R-:W-:Y:S01]  /*b780*/  R2UR UR9, R14 ;  /* 0x000000000e0972ca */ /* 0x000fe200000e0000 */
[----:B------:R-:W-:Y:S01]  /*b790*/  IMAD.SHL.U32 R7, R7, 0x1000, RZ ;  /* 0x0000100007077824 */ /* 0x000fe200078e00ff */
[----:B------:R-:W-:Y:S01]  /*b7a0*/  R2UR UR10, R21 ;  /* 0x00000000150a72ca */ /* 0x000fe200000e0000 */
[----:B------:R-:W-:Y:S01]  /*b7b0*/  UIADD3 UR32, UP1, UR28, 0x1f0, URZ ;  /* 0x000001f01c207890 */ /* 0x000fe2000ff3e03f */
[----:B------:R-:W-:Y:S01]  /*b7c0*/  R2UR UR12, R13 ;  /* 0x000000000d0c72ca */ /* 0x000fe200000e0000 */
[--C-:B------:R-:W-:Y:S01]  /*b7d0*/  IMAD R11, R7, 0x2, R22.reuse ;  /* 0x00000002070b7824 */ /* 0x100fe200078e0216 */
[----:B------:R-:W-:Y:S01]  /*b7e0*/  LEA R7, R6, UR7, 0xc ;  /* 0x0000000706077c11 */ /* 0x000fe2000f8e60ff */
[----:B------:R-:W-:Y:S01]  /*b7f0*/  UIADD3.X UR15, URZ, UR29, URZ, UP0, !UPT ;  /* 0x0000001d3f0f7290 */ /* 0x000fe200087fe43f */
[----:B------:R-:W-:Y:S01]  /*b800*/  R2UR UR24, R20 ;  /* 0x00000000141872ca */ /* 0x000fe200000e0000 */
[----:B------:R-:W-:Y:S01]  /*b810*/  UPRMT UR20, URZ, 0x5410, UR18 ;  /* 0x000054103f147896 */ /* 0x000fe20008000012 */
[----:B------:R-:W-:Y:S01]  /*b820*/  R2UR UR8, R11 ;  /* 0x000000000b0872ca */ /* 0x000fe200000e0000 */
[----:B------:R-:W-:Y:S01]  /*b830*/  IMAD R7, R7, 0x2, R22 ;  /* 0x0000000207077824 */ /* 0x000fe200078e0216 */
[----:B------:R-:W-:Y:S01]  /*b840*/  ISETP.GT.AND P1, PT, R4, 0x1, PT ;  /* 0x000000010400780c */ /* 0x000fe20003f24270 */
[----:B------:R-:W-:Y:S01]  /*b850*/  VIADD R6, R6, 0x1 ;  /* 0x0000000106067836 */ /* 0x000fe20000000000 */
[----:B------:R-:W-:Y:S01]  /*b860*/  UPRMT UR30, URZ, 0x5410, UR19 ;  /* 0x000054103f1e7896 */ /* 0x000fe20008000013 */
[----:B------:R-:W-:Y:S01]  /*b870*/  IADD3 R21, R21, 0x20, RZ ;  /* 0x0000002015157810 */ /* 0x000fe20007ffe0ff */
[----:B------:R-:W-:Y:S01]  /*b880*/  UIADD3.X UR33, URZ, UR29, URZ, UP1, !UPT ;  /* 0x0000001d3f217290 */ /* 0x000fe20008ffe43f */
[----:B------:R-:W-:Y:S01]  /*b890*/  R2UR UR11, R7 ;  /* 0x00000000070b72ca */ /* 0x000fe200000e0000 */
[----:B------:R-:W-:Y:S01]  /*b8a0*/  UMOV UR16, 0x0 ;  /* 0x0000000000107882 */ /* 0x000fe20000000000 */
[----:B------:R-:W-:Y:S01]  /*b8b0*/  UMOV UR17, 0x10000000 ;  /* 0x1000000000117882 */ /* 0x000fe20000000000 */
[----:B------:R-:W-:-:S03]  /*b8c0*/  ISETP.NE.AND P0, PT, R6, 0x9, PT ;  /* 0x000000090600780c */ /* 0x000fc60003f05270 */
[----:B------:R-:W-:Y:S01]  /*b8d0*/  UIADD3 UR8, UR8, 0x180, URZ ;  /* 0x0000018008087890 */ /* 0x000fe2000fffe03f */
[----:B------:R-:W-:Y:S02]  /*b8e0*/  SEL R14, RZ, 0x1, P0 ;  /* 0x00000001ff0e7807 */ /* 0x000fe40000000000 */
[----:B------:R-:W-:Y:S02]  /*b8f0*/  SEL R6, R6, RZ, P0 ;  /* 0x000000ff06067207 */ /* 0x000fe40000000000 */
[----:B------:R-:W-:Y:S02]  /*b900*/  LOP3.LUT R5, R5, R14, RZ, 0x3c, !PT ;  /* 0x0000000e05057212 */ /* 0x000fe400078e3cff */
[----:B------:R-:W-:-:S03]  /*b910*/  UIADD3 UR22, UR11, 0x24180, URZ ;  /* 0x000241800b167890 */ /* 0x000fc6000fffe03f */
[----:B------:R-:W-:Y:S02]  /*b920*/  UMOV UR11, UR23 ;  /* 0x00000017000b7c82 */ /* 0x000fe40008000000 */
[----:B------:R0:W-:Y:S02]  /*b930*/  UTMALDG.3D.MULTICAST [UR8], [UR14], UR20, desc[UR16] ;  /* 0x000010080e0073b4 */ /* 0x0001e40008011814 */
[----:B0-----:R-:W-:Y:S01]  /*b940*/  UMOV UR8, UR22 ;  /* 0x0000001600087c82 */ /* 0x001fe20008000000 */
[----:B------:R-:W-:Y:S02]  /*b950*/  UMOV UR11, UR24 ;  /* 0x00000018000b7c82 */ /* 0x000fe40008000000 */
[----:B------:R0:W-:Y:S02]  /*b960*/  UTMALDG.3D.MULTICAST [UR8], [UR32], UR30, desc[UR16] ;  /* 0x00001008200073b4 */ /* 0x0001e4000801181e */
[----:B0-----:R-:W-:Y:S05]  /*b970*/  @P1 BRA `(.L_x_301) ;  /* 0xfffffffc00381947 */ /* 0x001fea000383ffff */
.L_x_298:
[----:B------:R-:W-:Y:S05]  /*b980*/  BSYNC B1 ;  /* 0x0000000000017941 */ /* 0x000fea0003800000 */
.L_x_297:
[----:B------:R-:W-:Y:S01]  /*b990*/  LOP3.LUT P1, RZ, R10, 0xff, RZ, 0xc0, !PT ;  /* 0x000000ff0aff7812 */ /* 0x000fe2000782c0ff */
[C---:B------:R-:W-:Y:S01]  /*b9a0*/  IMAD.IADD R12, R3.reuse, 0x1, R12 ;  /* 0x00000001030c7824 */ /* 0x040fe200078e020c */
[----:B------:R-:W-:Y:S01]  /*b9b0*/  ULDC.64 UR8, c[0x0][0x650] ;  /* 0x0001940000087ab9 */ /* 0x000fe20000000a00 */
[C---:B------:R-:W-:Y:S01]  /*b9c0*/  ISETP.GE.U32.AND P2, PT, R3.reuse, 0x9, PT ;  /* 0x000000090300780c */ /* 0x040fe20003f46070 */
[----:B------:R-:W-:Y:S01]  /*b9d0*/  BSSY B1, `(.L_x_302) ;  /* 0x000006a000017945 */ /* 0x000fe20003800000 */
[----:B------:R-:W-:Y:S01]  /*b9e0*/  IMAD.MOV.U32 R11, RZ, RZ, -0x1 ;  /* 0xffffffffff0b7424 */ /* 0x000fe200078e00ff */
[----:B------:R-:W-:Y:S01]  /*b9f0*/  ISETP.GT.U32.AND P0, PT, R12, 0x8, PT ;  /* 0x000000080c00780c */ /* 0x000fe20003f04070 */
[----:B------:R-:W-:Y:S01]  /*ba00*/  IMAD.MOV.U32 R20, RZ, RZ, -0x1 ;  /* 0xffffffffff147424 */ /* 0x000fe200078e00ff */
[----:B------:R-:W-:Y:S01]  /*ba10*/  PRMT R10, RZ, 0x7610, R10 ;  /* 0x00007610ff0a7816 */ /* 0x000fe2000000000a */
[----:B------:R-:W-:Y:S01]  /*ba20*/  IMAD.MOV.U32 R13, RZ, RZ, -0x1 ;  /* 0xffffffffff0d7424 */ /* 0x000fe200078e00ff */
[----:B------:R-:W-:-:S03]  /*ba30*/  ISETP.LT.U32.AND P0, PT, R3, 0x9, P0 ;  /* 0x000000090300780c */ /* 0x000fc60000701070 */
[----:B------:R-:W0:Y:S01]  /*ba40*/  @P1 S2R R5, SR_CgaCtaId ;  /* 0x0000000000051919 */ /* 0x000e220000008800 */
[----:B------:R-:W-:-:S04]  /*ba50*/  @P1 MOV R4, 0x400 ;  /* 0x0000040000041802 */ /* 0x000fc80000000f00 */
[----:B0-----:R-:W-:Y:S01]  /*ba60*/  @P1 LEA R6, R5, R4, 0x18 ;  /* 0x0000000405061211 */ /* 0x001fe200078ec0ff */
[----:B------:R-:W-:-:S03]  /*ba70*/  IMAD.WIDE.U32 R4, R12, 0x38e38e39, RZ ;  /* 0x38e38e390c047825 */ /* 0x000fc600078e00ff */
[----:B------:R0:W-:Y:S01]  /*ba80*/  @P1 SYNCS.ARRIVE.TRANS64.A1T0 RZ, [R6+URZ+0xa8], RZ ;  /* 0x0000a8ff06ff19a7 */ /* 0x0001e2000810003f */
[----:B------:R-:W-:Y:S02]  /*ba90*/  IADD3 R16, P1, R16, UR26, RZ ;  /* 0x0000001a10107c10 */ /* 0x000fe4000ff3e0ff */
[----:B------:R-:W-:Y:S02]  /*baa0*/  SHF.R.U32.HI R7, RZ, 0x1, R5 ;  /* 0x00000001ff077819 */ /* 0x000fe40000011605 */
[----:B------:R-:W-:Y:S02]  /*bab0*/  SEL R5, RZ, 0x1, !P0 ;  /* 0x00000001ff057807 */ /* 0x000fe40004000000 */
[----:B------:R-:W-:Y:S01]  /*bac0*/  IADD3.X R17, R17, UR21, RZ, P1, !PT ;  /* 0x0000001511117c10 */ /* 0x000fe20008ffe4ff */
[----:B------:R-:W-:Y:S01]  /*bad0*/  IMAD R12, R7, -0x9, R12 ;  /* 0xfffffff7070c7824 */ /* 0x000fe200078e020c */
[----:B------:R-:W-:Y:S02]  /*bae0*/  ISETP.GE.U32.AND P0, PT, R16, UR8, PT ;  /* 0x0000000810007c0c */ /* 0x000fe4000bf06070 */
[----:B------:R-:W-:-:S02]  /*baf0*/  LOP3.LUT R0, R0, R5, RZ, 0x3c, !PT ;  /* 0x0000000500007212 */ /* 0x000fc400078e3cff */
[----:B------:R-:W-:Y:S02]  /*bb00*/  ISETP.GE.U32.AND.EX P0, PT, R17, UR9, PT, P0 ;  /* 0x0000000911007c0c */ /* 0x000fe4000bf06100 */
[----:B------:R-:W-:Y:S02]  /*bb10*/  @P2 LOP3.LUT R0, R0, 0x1, R7, 0x78, !PT ;  /* 0x0000000100002812 */ /* 0x000fe400078e7807 */
[----:B------:R-:W-:-:S09]  /*bb20*/  PRMT R4, RZ, 0x7610, R4 ;  /* 0x00007610ff047816 */ /* 0x000fd20000000004 */
[----:B0-----:R-:W-:Y:S05]  /*bb30*/  @P0 BRA `(.L_x_303) ;  /* 0x00000004004c0947 */ /* 0x001fea0003800000 */
[----:B------:R-:W0:Y:S01]  /*bb40*/  S2R R14, SR_CTAID.X ;  /* 0x00000000000e7919 */ /* 0x000e220000002500 */
[----:B------:R-:W-:Y:S01]  /*bb50*/  ULDC.64 UR8, c[0x0][0x628] ;  /* 0x00018a0000087ab9 */ /* 0x000fe20000000a00 */
[----:B------:R-:W1:Y:S01]  /*bb60*/  LDC R15, c[0x0][0x144] ;  /* 0x00005100ff0f7b82 */ /* 0x000e620000000800 */
[----:B------:R-:W-:Y:S01]  /*bb70*/  ISETP.NE.U32.AND P0, PT, RZ, UR8, PT ;  /* 0x00000008ff007c0c */ /* 0x000fe2000bf05070 */
[----:B------:R-:W2:Y:S01]  /*bb80*/  S2R R11, SR_CTAID.Y ;  /* 0x00000000000b7919 */ /* 0x000ea20000002600 */
[----:B------:R-:W-:Y:S01]  /*bb90*/  ULDC UR10, c[0x0][0x150] ;  /* 0x00005400000a7ab9 */ /* 0x000fe20000000800 */
[----:B------:R-:W-:Y:S01]  /*bba0*/  ULDC UR11, c[0x0][0x630] ;  /* 0x00018c00000b7ab9 */ /* 0x000fe20000000800 */
[----:B------:R-:W-:Y:S01]  /*bbb0*/  ISETP.NE.AND.EX P0, PT, RZ, UR9, PT, P0 ;  /* 0x00000009ff007c0c */ /* 0x000fe2000bf05300 */
[----:B------:R-:W-:Y:S01]  /*bbc0*/  IMAD.MOV.U32 R4, RZ, RZ, R16 ;  /* 0x000000ffff047224 */ /* 0x000fe200078e0010 */
[----:B0-----:R-:W-:-:S05]  /*bbd0*/  I2FP.F32.U32 R5, R14 ;  /* 0x0000000e00057245 */ /* 0x001fca0000201000 */
[----:B------:R-:W-:Y:S01]  /*bbe0*/  FMUL R20, R5, UR10 ;  /* 0x0000000a05147c20 */ /* 0x000fe20008400000 */
[----:B------:R-:W-:-:S05]  /*bbf0*/  IMAD.MOV.U32 R5, RZ, RZ, R17 ;  /* 0x000000ffff057224 */ /* 0x000fca00078e0011 */
[----:B--2---:R-:W-:Y:S05]  /*bc00*/  @!P0 BRA `(.L_x_304) ;  /* 0x0000000000288947 */ /* 0x004fea0003800000 */
[----:B------:R-:W-:Y:S02]  /*bc10*/  ULDC UR10, c[0x0][0x634] ;  /* 0x00018d00000a7ab9 */ /* 0x000fe40000000800 */
[----:B------:R-:W-:-:S05]  /*bc20*/  IADD3 R5, P0, R16, UR10, RZ ;  /* 0x0000000a10057c10 */ /* 0x000fca000ff1e0ff */
[----:B------:R-:W-:-:S04]  /*bc30*/  IMAD.X R13, RZ, RZ, R17, P0 ;  /* 0x000000ffff0d7224 */ /* 0x000fc800000e0611 */
[----:B------:R-:W-:-:S04]  /*bc40*/  IMAD.WIDE.U32 R6, R13, UR8, RZ ;  /* 0x000000080d067c25 */ /* 0x000fc8000f8e00ff */
[----:B------:R-:W-:-:S04]  /*bc50*/  IMAD.WIDE.U32 R6, P0, R5, UR9, R6 ;  /* 0x0000000905067c25 */ /* 0x000fc8000f800006 */
[----:B------:R-:W-:-:S04]  /*bc60*/  IMAD.WIDE.U32 R4, R5, UR8, RZ ;  /* 0x0000000805047c25 */ /* 0x000fc8000f8e00ff */
[----:B------:R-:W-:Y:S01]  /*bc70*/  IMAD.MOV.U32 R4, RZ, RZ, R7 ;  /* 0x000000ffff047224 */ /* 0x000fe200078e0007 */
[----:B------:R-:W-:Y:S01]  /*bc80*/  IADD3 RZ, P1, R5, R6, RZ ;  /* 0x0000000605ff7210 */ /* 0x000fe20007f3e0ff */
[----:B------:R-:W-:-:S04]  /*bc90*/  IMAD.X R5, RZ, RZ, RZ, P0 ;  /* 0x000000ffff057224 */ /* 0x000fc800000e06ff */
[----:B------:R-:W-:-:S08]  /*bca0*/  IMAD.WIDE.U32.X R4, R13, UR9, R4, P1 ;  /* 0x000000090d047c25 */ /* 0x000fd000088e0404 */
.L_x_304:
[--C-:B------:R-:W-:Y:S01]  /*bcb0*/  SHF.R.U64 R13, R4, UR11, R5.reuse ;  /* 0x0000000b040d7c19 */ /* 0x100fe20008001205 */
[----:B------:R-:W0:Y:S01]  /*bcc0*/  F2I.U32.TRUNC.NTZ R20, R20 ;  /* 0x0000001400147305 */ /* 0x000e22000020f000 */
[----:B------:R-:W-:Y:S01]  /*bcd0*/  SHF.R.U32.HI R4, RZ, UR11, R5 ;  /* 0x0000000bff047c19 */ /* 0x000fe20008011605 */
[----:B------:R-:W-:Y:S01]  /*bce0*/  ULDC.64 UR8, c[0x0][0x620] ;  /* 0x0001880000087ab9 */ /* 0x000fe20000000a00 */
[----:B------:R-:W-:Y:S01]  /*bcf0*/  IADD3 R7, P0, RZ, -R13, RZ ;  /* 0x8000000dff077210 */ /* 0x000fe20007f1e0ff */
[----:B------:R-:W-:Y:S01]  /*bd00*/  ULDC.64 UR10, c[0x0][0x640] ;  /* 0x00019000000a7ab9 */ /* 0x000fe20000000a00 */
[----:B------:R-:W2:Y:S03]  /*bd10*/  LDC R22, c[0x0][0x148] ;  /* 0x00005200ff167b82 */ /* 0x000ea60000000800 */
[----:B------:R-:W-:Y:S01]  /*bd20*/  IMAD.X R4, RZ, RZ, ~R4, P0 ;  /* 0x000000ffff047224 */ /* 0x000fe200000e0e04 */
[----:B------:R-:W-:-:S03]  /*bd30*/  ISETP.NE.U32.AND P0, PT, RZ, UR10, PT ;  /* 0x0000000aff007c0c */ /* 0x000fc6000bf05070 */
[----:B------:R-:W-:Y:S01]  /*bd40*/  IMAD R6, R4, UR8, RZ ;  /* 0x0000000804067c24 */ /* 0x000fe2000f8e02ff */
[----:B------:R-:W-:Y:S01]  /*bd50*/  ISETP.NE.AND.EX P0, PT, RZ, UR11, PT, P0 ;  /* 0x0000000bff007c0c */ /* 0x000fe2000bf05300 */
[----:B------:R-:W-:Y:S01]  /*bd60*/  IMAD.WIDE.U32 R4, R7, UR8, R16 ;  /* 0x0000000807047c25 */ /* 0x000fe2000f8e0010 */
[----:B------:R-:W-:-:S03]  /*bd70*/  ULDC UR8, c[0x0][0x618] ;  /* 0x0001860000087ab9 */ /* 0x000fc60000000800 */
[----:B------:R-:W-:Y:S01]  /*bd80*/  IMAD R7, R7, UR9, R6 ;  /* 0x0000000907077c24 */ /* 0x000fe2000f8e0206 */
[----:B------:R-:W-:Y:S01]  /*bd90*/  ULDC UR9, c[0x0][0x154] ;  /* 0x0000550000097ab9 */ /* 0x000fe20000000800 */
[----:B0-----:R-:W-:Y:S02]  /*bda0*/  IMAD.MOV R6, RZ, RZ, -R20 ;  /* 0x000000ffff067224 */ /* 0x001fe400078e0a14 */
[----:B------:R-:W-:Y:S02]  /*bdb0*/  IMAD.IADD R5, R5, 0x1, R7 ;  /* 0x0000000105057824 */ /* 0x000fe400078e0207 */
[----:B-1----:R-:W-:Y:S01]  /*bdc0*/  IMAD R14, R15, R6, R14 ;  /* 0x000000060f0e7224 */ /* 0x002fe200078e020e */
[----:B------:R-:W-:Y:S02]  /*bdd0*/  I2FP.F32.U32 R6, R11 ;  /* 0x0000000b00067245 */ /* 0x000fe40000201000 */
[--C-:B------:R-:W-:Y:S02]  /*bde0*/  SHF.R.U64 R15, R4, UR8, R5.reuse ;  /* 0x00000008040f7c19 */ /* 0x100fe40008001205 */
[----:B------:R-:W-:Y:S01]  /*bdf0*/  SHF.R.U32.HI R4, RZ, UR8, R5 ;  /* 0x00000008ff047c19 */ /* 0x000fe20008011605 */
[----:B------:R-:W-:Y:S01]  /*be00*/  FMUL R6, R6, UR9 ;  /* 0x0000000906067c20 */ /* 0x000fe20008400000 */
[----:B------:R-:W-:-:S02]  /*be10*/  ULDC UR8, c[0x0][0x608] ;  /* 0x0001820000087ab9 */ /* 0x000fc40000000800 */
[--C-:B------:R-:W-:Y:S01]  /*be20*/  SHF.R.U64 R21, R15, UR8, R4.reuse ;  /* 0x000000080f157c19 */ /* 0x100fe20008001204 */
[----:B------:R0:W1:Y:S01]  /*be30*/  F2I.U32.TRUNC.NTZ R24, R6 ;  /* 0x0000000600187305 */ /* 0x000062000020f000 */
[----:B------:R-:W-:Y:S01]  /*be40*/  SHF.R.U32.HI R4, RZ, UR8, R4 ;  /* 0x00000008ff047c19 */ /* 0x000fe20008011604 */
[----:B------:R-:W-:-:S03]  /*be50*/  ULDC UR8, c[0x0][0x658] ;  /* 0x0001960000087ab9 */ /* 0x000fc60000000800 */
[--C-:B------:R-:W-:Y:S02]  /*be60*/  SHF.R.U64 R20, R21, UR8, R4.reuse ;  /* 0x0000000815147c19 */ /* 0x100fe40008001204 */
[----:B------:R-:W-:-:S03]  /*be70*/  SHF.R.U32.HI R23, RZ, UR8, R4 ;  /* 0x00000008ff177c19 */ /* 0x000fc60008011604 */
[----:B------:R-:W-:Y:S01]  /*be80*/  IMAD.MOV.U32 R4, RZ, RZ, R20 ;  /* 0x000000ffff047224 */ /* 0x000fe200078e0014 */
[----:B------:R-:W-:Y:S01]  /*be90*/  MOV R5, R23 ;  /* 0x0000001700057202 */ /* 0x000fe20000000f00 */
[----:B0-----:R-:W-:Y:S06]  /*bea0*/  @!P0 BRA `(.L_x_305) ;  /* 0x0000000000288947 */ /* 0x001fec0003800000 */
        /* <DEDUP_REMOVED lines=10> */
.L_x_305:
[----:B------:R-:W-:Y:S01]  /*bf50*/  ISETP.NE.AND P0, PT, R2, 0x1, PT ;  /* 0x000000010200780c */ /* 0x000fe20003f05270 */
[----:B------:R-:W-:Y:S01]  /*bf60*/  ULDC UR8, c[0x0][0x648] ;  /* 0x0001920000087ab9 */ /* 0x000fe20000000800 */
[----:B-1----:R-:W-:Y:S01]  /*bf70*/  IMAD.MOV R24, RZ, RZ, -R24 ;  /* 0x000000ffff187224 */ /* 0x002fe200078e0a18 */
[----:B------:R-:W-:Y:S01]  /*bf80*/  SHF.R.U64 R4, R4, UR8, R5 ;  /* 0x0000000804047c19 */ /* 0x000fe20008001205 */
[----:B------:R-:W-:Y:S01]  /*bf90*/  ULDC UR8, c[0x0][0x638] ;  /* 0x00018e0000087ab9 */ /* 0x000fe20000000800 */
[----:B------:R-:W-:Y:S01]  /*bfa0*/  LOP3.LUT R21, R21, UR13, RZ, 0xc0, !PT ;  /* 0x0000000d15157c12 */ /* 0x000fe2000f8ec0ff */
[----:B------:R-:W-:Y:S02]  /*bfb0*/  ULDC UR9, c[0x0][0x610] ;  /* 0x0001840000097ab9 */ /* 0x000fe40000000800 */
[----:B------:R-:W-:Y:S02]  /*bfc0*/  IMAD.MOV R5, RZ, RZ, -R4 ;  /* 0x000000ffff057224 */ /* 0x000fe400078e0a04 */
[----:B------:R-:W-:-:S02]  /*bfd0*/  IMAD R21, R4, UR5, R21 ;  /* 0x0000000504157c24 */ /* 0x000fc4000f8e0215 */
[----:B------:R-:W-:Y:S01]  /*bfe0*/  IMAD R20, R5, UR8, R20 ;  /* 0x0000000805147c24 */ /* 0x000fe2000f8e0214 */
[----:B------:R-:W-:Y:S01]  /*bff0*/  ULDC UR8, c[0x0][0x600] ;  /* 0x0001800000087ab9 */ /* 0x000fe20000000800 */
[----:B--2---:R-:W-:Y:S01]  /*c000*/  @P0 IMAD R14, R22, R24, R11 ;  /* 0x00000018160e0224 */ /* 0x004fe200078e020b */
[----:B------:R-:W-:Y:S01]  /*c010*/  LOP3.LUT R11, R15, UR4, RZ, 0xc0, !PT ;  /* 0x000000040f0b7c12 */ /* 0x000fe2000f8ec0ff */
[----:B------:R-:W-:Y:S02]  /*c020*/  IMAD.MOV.U32 R4, RZ, RZ, 0x1 ;  /* 0x00000001ff047424 */ /* 0x000fe400078e00ff */
[----:B------:R-:W-:Y:S02]  /*c030*/  IMAD R14, R21, UR9, R14 ;  /* 0x00000009150e7c24 */ /* 0x000fe4000f8e020e */
[----:B------:R-:W-:-:S05]  /*c040*/  IMAD R11, R20, UR8, R11 ;  /* 0x00000008140b7c24 */ /* 0x000fca000f8e020b */
[----:B------:R-:W-:Y:S02]  /*c050*/  SEL R20, R11, R14, !P0 ;  /* 0x0000000e0b147207 */ /* 0x000fe40004000000 */
[----:B------:R-:W-:-:S07]  /*c060*/  SEL R11, R14, R11, !P0 ;  /* 0x0000000b0e0b7207 */ /* 0x000fce0004000000 */
.L_x_303:
[----:B------:R-:W-:Y:S05]  /*c070*/  BSYNC B1 ;  /* 0x0000000000017941 */ /* 0x000fea0003800000 */
.L_x_302:
[----:B------:R-:W-:-:S13]  /*c080*/  LOP3.LUT P0, RZ, R4, 0xff, RZ, 0xc0, !PT ;  /* 0x000000ff04ff7812 */ /* 0x000fda000780c0ff */
[----:B------:R-:W-:Y:S05]  /*c090*/  @P0 BRA `(.L_x_306) ;  /* 0xfffffff400380947 */ /* 0x000fea000383ffff */
[----:B------:R-:W-:Y:S05]  /*c0a0*/  BSYNC B0 ;  /* 0x0000000000007941 */ /* 0x000fea0003800000 */
.L_x_295:
[----:B------:R-:W-:-:S03]  /*c0b0*/  UMOV UR8, 0xffffffff ;  /* 0xffffffff00087882 */ /* 0x000fc60000000000 */
[----:B------:R-:W-:Y:S05]  /*c0c0*/  BRA.DIV UR8, `(.L_x_307) ;  /* 0x0000000608c87947 */ /* 0x000fea000b800000 */
[----:B------:R-:W-:-:S13]  /*c0d0*/  ELECT P6, URZ, PT ;  /* 0x00000000003f782f */ /* 0x000fda00038c0000 */
.L_x_326:
[----:B------:R-:W-:Y:S04]  /*c0e0*/  BSSY B0, `(.L_x_308) ;  /* 0x0000058000007945 */ /* 0x000fe80003800000 */
[----:B------:R-:W-:Y:S05]  /*c0f0*/  @!P6 BRA `(.L_x_309) ;  /* 0x000000040058e947 */ /* 0x000fea0003800000 */
[----:B------:R-:W-:-:S04]  /*c100*/  LOP3.LUT R19, R19, 0x2, RZ, 0xfc, !PT ;  /* 0x0000000213137812 */ /* 0x000fc800078efcff */
[----:B------:R-:W-:-:S13]  /*c110*/  ISETP.NE.AND P0, PT, R19, 0x3, PT ;  /* 0x000000031300780c */ /* 0x000fda0003f05270 */
[----:B------:R-:W-:Y:S05]  /*c120*/  @!P0 BRA `(.L_x_310) ;  /* 0x0000000000048947 */ /* 0x000fea0003800000 */
[----:B------:R-:W-:Y:S01]  /*c130*/  BPT.TRAP 0x1 ;  /* 0x000000040000795c */ /* 0x000fe20000300000 */
.L_x_310:
[----:B------:R-:W0:Y:S01]  /*c140*/  S2R R3, SR_CgaCtaId ;  /* 0x0000000000037919 */ /* 0x000e220000008800 */
[----:B------:R-:W-:-:S04]  /*c150*/  MOV R2, 0x400 ;  /* 0x0000040000027802 */ /* 0x000fc80000000f00 */
[----:B0-----:R-:W-:Y:S02]  /*c160*/  LEA R3, R3, R2, 0x18 ;  /* 0x0000000203037211 */ /* 0x001fe400078ec0ff */
[----:B------:R-:W-:-:S03]  /*c170*/  SHF.L.U32 R2, R0, 0x1f, RZ ;  /* 0x0000001f00027819 */ /* 0x000fc600000006ff */
[----:B------:R-:W-:-:S04]  /*c180*/  VIADD R3, R3, 0x48 ;  /* 0x0000004803037836 */ /* 0x000fc80000000000 */
[C---:B------:R-:W-:Y:S02]  /*c190*/  IMAD R7, R12.reuse, 0x8, R3 ;  /* 0x000000080c077824 */ /* 0x040fe400078e0203 */
[----:B------:R-:W-:Y:S02]  /*c1a0*/  VIADD R12, R12, 0x1 ;  /* 0x000000010c0c7836 */ /* 0x000fe40000000000 */
[----:B------:R-:W0:Y:S03]  /*c1b0*/  SYNCS.PHASECHK.TRANS64.TRYWAIT P0, [R7+URZ], R2 ;  /* 0x00000002070075a7 */ /* 0x000e26000800017f */
[----:B------:R-:W-:-:S04]  /*c1c0*/  ISETP.NE.AND P1, PT, R12, 0x9, PT ;  /* 0x000000090c00780c */ /* 0x000fc80003f25270 */
[----:B------:R-:W-:Y:S02]  /*c1d0*/  SEL R5, RZ, 0x1, P1 ;  /* 0x00000001ff057807 */ /* 0x000fe40000800000 */
[----:B------:R-:W-:Y:S02]  /*c1e0*/  SEL R12, R12, RZ, P1 ;  /* 0x000000ff0c0c7207 */ /* 0x000fe40000800000 */
[----:B------:R-:W-:-:S03]  /*c1f0*/  LOP3.LUT R5, R0, R5, RZ, 0x3c, !PT ;  /* 0x0000000500057212 */ /* 0x000fc600078e3cff */
[----:B------:R-:W-:Y:S01]  /*c200*/  IMAD R9, R12, 0x8, R3 ;  /* 0x000000080c097824 */ /* 0x000fe200078e0203 */
[----:B------:R-:W-:Y:S01]  /*c210*/  SHF.L.U32 R4, R5, 0x1f, RZ ;  /* 0x0000001f05047819 */ /* 0x000fe200000006ff */
[----:B0-----:R-:W-:Y:S06]  /*c220*/  @!P0 BRA `(.L_x_311) ;  /* 0x0000000400908947 */ /* 0x001fec0003800000 */
.L_x_327:
[----:B------:R-:W1:Y:S01]  /*c230*/  SYNCS.PHASECHK.TRANS64.TRYWAIT P0, [R9+URZ], R4 ;  /* 0x00000004090075a7 */ /* 0x000e62000800017f */
[----:B------:R-:W-:-:S05]  /*c240*/  VIADD R0, R12, 0x1 ;  /* 0x000000010c007836 */ /* 0x000fca0000000000 */
[----:B------:R-:W-:-:S04]  /*c250*/  ISETP.NE.AND P1, PT, R0, 0x9, PT ;  /* 0x000000090000780c */ /* 0x000fc80003f25270 */
[----:B0-----:R-:W-:Y:S02]  /*c260*/  SEL R2, RZ, 0x1, P1 ;  /* 0x00000001ff027807 */ /* 0x001fe40000800000 */
[----:B------:R-:W-:Y:S02]  /*c270*/  SEL R0, R0, RZ, P1 ;  /* 0x000000ff00007207 */ /* 0x000fe40000800000 */
[----:B------:R-:W-:-:S03]  /*c280*/  LOP3.LUT R7, R5, R2, RZ, 0x3c, !PT ;  /* 0x0000000205077212 */ /* 0x000fc600078e3cff */
[----:B------:R-:W-:Y:S01]  /*c290*/  IMAD R6, R0, 0x8, R3 ;  /* 0x0000000800067824 */ /* 0x000fe200078e0203 */
[----:B------:R-:W-:Y:S01]  /*c2a0*/  SHF.L.U32 R5, R7, 0x1f, RZ ;  /* 0x0000001f07057819 */ /* 0x000fe200000006ff */
[----:B-1----:R-:W-:Y:S06]  /*c2b0*/  @!P0 BRA `(.L_x_312) ;  /* 0x0000000400808947 */ /* 0x002fec0003800000 */
.L_x_328:
[----:B------:R-:W1:Y:S01]  /*c2c0*/  SYNCS.PHASECHK.TRANS64.TRYWAIT P0, [R6+URZ], R5 ;  /* 0x00000005060075a7 */ /* 0x000e62000800017f */
[----:B------:R-:W-:-:S05]  /*c2d0*/  VIADD R0, R0, 0x1 ;  /* 0x0000000100007836 */ /* 0x000fca0000000000 */
[----:B------:R-:W-:-:S04]  /*c2e0*/  ISETP.NE.AND P1, PT, R0, 0x9, PT ;  /* 0x000000090000780c */ /* 0x000fc80003f25270 */
[----:B------:R-:W-:Y:S02]  /*c2f0*/  SEL R2, RZ, 0x1, P1 ;  /* 0x00000001ff027807 */ /* 0x000fe40000800000 */
[----:B------:R-:W-:Y:S02]  /*c300*/  SEL R0, R0, RZ, P1 ;  /* 0x000000ff00007207 */ /* 0x000fe40000800000 */
[----:B------:R-:W-:Y:S02]  /*c310*/  LOP3.LUT R7, R7, R2, RZ, 0x3c, !PT ;  /* 0x0000000207077212 */ /* 0x000fe400078e3cff */
[----:B0-----:R-:W-:Y:S02]  /*c320*/  LEA R9, R0, R3, 0x3 ;  /* 0x0000000300097211 */ /* 0x001fe400078e18ff */
[----:B------:R-:W-:Y:S01]  /*c330*/  SHF.L.U32 R4, R7, 0x1f, RZ ;  /* 0x0000001f07047819 */ /* 0x000fe200000006ff */
[----:B-1----:R-:W-:Y:S06]  /*c340*/  @!P0 BRA `(.L_x_313) ;  /* 0x0000000400708947 */ /* 0x002fec0003800000 */
.L_x_329:
[----:B------:R-:W1:Y:S01]  /*c350*/  SYNCS.PHASECHK.TRANS64.TRYWAIT P0, [R9+URZ], R4 ;  /* 0x00000004090075a7 */ /* 0x000e62000800017f */
[----:B------:R-:W-:-:S05]  /*c360*/  VIADD R0, R0, 0x1 ;  /* 0x0000000100007836 */ /* 0x000fca0000000000 */
[----:B------:R-:W-:-:S04]  /*c370*/  ISETP.NE.AND P1, PT, R0, 0x9, PT ;  /* 0x000000090000780c */ /* 0x000fc80003f25270 */
[----:B------:R-:W-:Y:S02]  /*c380*/  SEL R2, RZ, 0x1, P1 ;  /* 0x00000001ff027807 */ /* 0x000fe40000800000 */
[----:B------:R-:W-:Y:S02]  /*c390*/  SEL R0, R0, RZ, P1 ;  /* 0x000000ff00007207 */ /* 0x000fe40000800000 */
[----:B------:R-:W-:-:S03]  /*c3a0*/  LOP3.LUT R7, R7, R2, RZ, 0x3c, !PT ;  /* 0x0000000207077212 */ /* 0x000fc600078e3cff */
[----:B0-----:R-:W-:Y:S01]  /*c3b0*/  IMAD R6, R0, 0x8, R3 ;  /* 0x0000000800067824 */ /* 0x001fe200078e0203 */
[----:B------:R-:W-:Y:S01]  /*c3c0*/  SHF.L.U32 R5, R7, 0x1f, RZ ;  /* 0x0000001f07057819 */ /* 0x000fe200000006ff */
[----:B-1----:R-:W-:Y:S06]  /*c3d0*/  @!P0 BRA `(.L_x_314) ;  /* 0x0000000400608947 */ /* 0x002fec0003800000 */
.L_x_330:
        /* <DEDUP_REMOVED lines=9> */
.L_x_331:
        /* <DEDUP_REMOVED lines=9> */
.L_x_332:
        /* <DEDUP_REMOVED lines=9> */
.L_x_333:
[----:B------:R-:W1:Y:S01]  /*c590*/  SYNCS.PHASECHK.TRANS64.TRYWAIT P0, [R9+URZ], R4 ;  /* 0x00000004090075a7 */ /* 0x000e62000800017f */
[----:B------:R-:W-:-:S05]  /*c5a0*/  VIADD R0, R0, 0x1 ;  /* 0x0000000100007836 */ /* 0x000fca0000000000 */
[----:B------:R-:W-:-:S04]  /*c5b0*/  ISETP.NE.AND P1, PT, R0, 0x9, PT ;  /* 0x000000090000780c */ /* 0x000fc80003f25270 */
[----:B------:R-:W-:Y:S02]  /*c5c0*/  SEL R2, RZ, 0x1, P1 ;  /* 0x00000001ff027807 */ /* 0x000fe40000800000 */
[----:B------:R-:W-:Y:S02]  /*c5d0*/  SEL R0, R0, RZ, P1 ;  /* 0x000000ff00007207 */ /* 0x000fe40000800000 */
[----:B------:R-:W-:Y:S01]  /*c5e0*/  LOP3.LUT R2, R7, R2, RZ, 0x3c, !PT ;  /* 0x0000000207027212 */ /* 0x000fe200078e3cff */
[----:B-1----:R-:W-:Y:S06]  /*c5f0*/  @!P0 BRA `(.L_x_318) ;  /* 0x0000000400288947 */ /* 0x002fec0003800000 */
.L_x_334:
[----:B------:R-:W-:Y:S01]  /*c600*/  IMAD R3, R0, 0x8, R3 ;  /* 0x0000000800037824 */ /* 0x000fe200078e0203 */
[----:B------:R-:W-:-:S07]  /*c610*/  SHF.L.U32 R0, R2, 0x1f, RZ ;  /* 0x0000001f02007819 */ /* 0x000fce00000006ff */
.L_x_319:
[----:B--2---:R2:W3:Y:S02]  /*c620*/  SYNCS.PHASECHK.TRANS64.TRYWAIT P0, [R3+URZ], R0 ;  /* 0x00000000030075a7 */ /* 0x0044e4000800017f */
[----:B---3--:R-:W-:Y:S05]  /*c630*/  @!P0 NANOSLEEP.SYNCS 0x989680 ;  /* 0x009896800000895d */ /* 0x008fea0003900000 */
[----:B------:R-:W3:Y:S02]  /*c640*/  @!P0 SYNCS.PHASECHK.TRANS64 P0, [R3+URZ], R0 ;  /* 0x00000000030085a7 */ /* 0x000ee4000800007f */
[----:B---3--:R-:W-:Y:S05]  /*c650*/  @!P0 BRA `(.L_x_319) ;  /* 0xfffffffc00f08947 */ /* 0x008fea000383ffff */
.L_x_309:
[----:B------:R-:W-:Y:S05]  /*c660*/  BSYNC B0 ;  /* 0x0000000000007941 */ /* 0x000fea0003800000 */
.L_x_308:
[----:B------:R-:W-:Y:S05]  /*c670*/  EXIT ;  /* 0x000000000000794d */ /* 0x000fea0003800000 */
.L_x_22:
[----:B----4-:R4:W0:Y:S02]  /*c680*/  SYNCS.PHASECHK.TRANS64.TRYWAIT P1, [R3+URZ], R0 ;  /* 0x00000000030075a7 */ /* 0x010824000802017f */
[----:B0-----:R-:W-:Y:S05]  /*c690*/  @!P1 NANOSLEEP.SYNCS 0x989680 ;  /* 0x009896800000995d */ /* 0x001fea0003900000 */
[----:B------:R-:W0:Y:S02]  /*c6a0*/  @!P1 SYNCS.PHASECHK.TRANS64 P1, [R3+URZ], R0 ;  /* 0x00000000030095a7 */ /* 0x000e24000802007f */
[----:B0-----:R-:W-:Y:S05]  /*c6b0*/  @!P1 BRA `(.L_x_22) ;  /* 0xfffffffc00f09947 */ /* 0x001fea000383ffff */
[----:B------:R-:W-:Y:S05]  /*c6c0*/  BRA `(.L_x_21) ;  /* 0xffffff4c00c87947 */ /* 0x000fea000383ffff */
.L_x_27:
[----:B-1----:R1:W3:Y:S02]  /*c6d0*/  SYNCS.PHASECHK.TRANS64.TRYWAIT P1, [R5+URZ], R4 ;  /* 0x00000004050075a7 */ /* 0x0022e4000802017f */
[----:B---3--:R-:W-:Y:S05]  /*c6e0*/  @!P1 NANOSLEEP.SYNCS 0x989680 ;  /* 0x009896800000995d */ /* 0x008fea0003900000 */
[----:B------:R-:W3:Y:S02]  /*c6f0*/  @!P1 SYNCS.PHASECHK.TRANS64 P1, [R5+URZ], R4 ;  /* 0x00000004050095a7 */ /* 0x000ee4000802007f */
[----:B---3--:R-:W-:Y:S05]  /*c700*/  @!P1 BRA `(.L_x_27) ;  /* 0xfffffffc00f09947 */ /* 0x008fea000383ffff */
[----:B------:R-:W-:Y:S05]  /*c710*/  BRA `(.L_x_26) ;  /* 0xffffff5000a87947 */ /* 0x000fea000383ffff */
.L_x_296:
[----:B------:R-:W-:Y:S01]  /*c720*/  BSSY B1, `(.L_x_320) ;  /* 0x0000006000017945 */ /* 0x000fe20003800000 */
[----:B------:R-:W-:-:S07]  /*c730*/  IMAD.MOV.U32 R15, RZ, RZ, -0x1 ;  /* 0xffffffffff0f7424 */ /* 0x000fce00078e00ff */
[----:B------:R-:W-:Y:S05]  /*c740*/  WARPSYNC.COLLECTIVE R15, `(.L_x_321) ;  /* 0x000000000f0c7348 */ /* 0x000fea0003c00000 */
[----:B------:R-:W-:Y:S02]  /*c750*/  ELECT P6, UR62, PT ;  /* 0x00000000003e782f */ /* 0x000fe400038c0000 */
[----:B------:R-:W-:Y:S01]  /*c760*/  MOV R14, UR62 ;  /* 0x0000003e000e7c02 */ /* 0x000fe20008000f00 */
[----:B------:R-:W-:Y:S10]  /*c770*/  ENDCOLLECTIVE ;  /* 0x000000000000791b */ /* 0x000ff40003800000 */
.L_x_321:
[----:B------:R-:W-:Y:S05]  /*c780*/  BSYNC B1 ;  /* 0x0000000000017941 */ /* 0x000fea0003800000 */
.L_x_320:
[----:B------:R-:W-:Y:S05]  /*c790*/  BRA `(.L_x_322) ;  /* 0xffffffec00847947 */ /* 0x000fea000383ffff */
.L_x_299:
[----:B0-----:R0:W1:Y:S02]  /*c7a0*/  SYNCS.PHASECHK.TRANS64.TRYWAIT P0, [R14+URZ+0x48], R7 ;  /* 0x000048070e0075a7 */ /* 0x001064000800017f */
[----:B-1----:R-:W-:Y:S05]  /*c7b0*/  @!P0 NANOSLEEP.SYNCS 0x989680 ;  /* 0x009896800000895d */ /* 0x002fea0003900000 */
[----:B------:R-:W1:Y:S02]  /*c7c0*/  @!P0 SYNCS.PHASECHK.TRANS64 P0, [R14+URZ+0x48], R7 ;  /* 0x000048070e0085a7 */ /* 0x000e64000800007f */
[----:B-1----:R-:W-:Y:S05]  /*c7d0*/  @!P0 BRA `(.L_x_299) ;  /* 0xfffffffc00f08947 */ /* 0x002fea000383ffff */
[----:B------:R-:W-:Y:S05]  /*c7e0*/  BRA `(.L_x_323) ;  /* 0xffffffec00c07947 */ /* 0x000fea000383ffff */
.L_x_307:
[----:B------:R-:W-:Y:S01]  /*c7f0*/  BSSY B0, `(.L_x_324) ;  /* 0x0000006000007945 */ /* 0x000fe20003800000 */
[----:B------:R-:W-:-:S07]  /*c800*/  IMAD.MOV.U32 R15, RZ, RZ, -0x1 ;  /* 0xffffffffff0f7424 */ /* 0x000fce00078e00ff */
[----:B------:R-:W-:Y:S05]  /*c810*/  WARPSYNC.COLLECTIVE R15, `(.L_x_325) ;  /* 0x000000000f0c7348 */ /* 0x000fea0003c00000 */
[----:B------:R-:W-:Y:S02]  /*c820*/  ELECT P6, UR62, PT ;  /* 0x00000000003e782f */ /* 0x000fe400038c0000 */
[----:B------:R-:W-:Y:S01]  /*c830*/  MOV R14, UR62 ;  /* 0x0000003e000e7c02 */ /* 0x000fe20008000f00 */
[----:B------:R-:W-:Y:S10]  /*c840*/  ENDCOLLECTIVE ;  /* 0x000000000000791b */ /* 0x000ff40003800000 */
.L_x_325:
[----:B------:R-:W-:Y:S05]  /*c850*/  BSYNC B0 ;  /* 0x0000000000007941 */ /* 0x000fea0003800000 */
.L_x_324:
[----:B------:R-:W-:Y:S05]  /*c860*/  BRA `(.L_x_326) ;  /* 0xfffffff8001c7947 */ /* 0x000fea000383ffff */
.L_x_311:
[----:B0-----:R0:W1:Y:S02]  /*c870*/  SYNCS.PHASECHK.TRANS64.TRYWAIT P0, [R7+URZ], R2 ;  /* 0x00000002070075a7 */ /* 0x001064000800017f */
[----:B-1----:R-:W-:Y:S05]  /*c880*/  @!P0 NANOSLEEP.SYNCS 0x989680 ;  /* 0x009896800000895d */ /* 0x002fea0003900000 */
[----:B------:R-:W1:Y:S02]  /*c890*/  @!P0 SYNCS.PHASECHK.TRANS64 P0, [R7+URZ], R2 ;  /* 0x00000002070085a7 */ /* 0x000e64000800007f */
[----:B-1----:R-:W-:Y:S05]  /*c8a0*/  @!P0 BRA `(.L_x_311) ;  /* 0xfffffffc00f08947 */ /* 0x002fea000383ffff */
[----:B------:R-:W-:Y:S05]  /*c8b0*/  BRA `(.L_x_327) ;  /* 0xfffffff8005c7947 */ /* 0x000fea000383ffff */
.L_x_312:
[----:B0-----:R0:W1:Y:S02]  /*c8c0*/  SYNCS.PHASECHK.TRANS64.TRYWAIT P0, [R9+URZ], R4 ;  /* 0x00000004090075a7 */ /* 0x001064000800017f */
[----:B-1----:R-:W-:Y:S05]  /*c8d0*/  @!P0 NANOSLEEP.SYNCS 0x989680 ;  /* 0x009896800000895d */ /* 0x002fea0003900000 */
[----:B------:R-:W1:Y:S02]  /*c8e0*/  @!P0 SYNCS.PHASECHK.TRANS64 P0, [R9+URZ], R4 ;  /* 0x00000004090085a7 */ /* 0x000e64000800007f */
[----:B-1----:R-:W-:Y:S05]  /*c8f0*/  @!P0 BRA `(.L_x_312) ;  /* 0xfffffffc00f08947 */ /* 0x002fea000383ffff */
[----:B------:R-:W-:Y:S05]  /*c900*/  BRA `(.L_x_328) ;  /* 0xfffffff8006c7947 */ /* 0x000fea000383ffff */
.L_x_313:
[----:B0-----:R0:W1:Y:S02]  /*c910*/  SYNCS.PHASECHK.TRANS64.TRYWAIT P0, [R6+URZ], R5 ;  /* 0x00000005060075a7 */ /* 0x001064000800017f */
[----:B-1----:R-:W-:Y:S05]  /*c920*/  @!P0 NANOSLEEP.SYNCS 0x989680 ;  /* 0x009896800000895d */ /* 0x002fea0003900000 */
[----:B------:R-:W1:Y:S02]  /*c930*/  @!P0 SYNCS.PHASECHK.TRANS64 P0, [R6+URZ], R5 ;  /* 0x00000005060085a7 */ /* 0x000e64000800007f */
[----:B-1----:R-:W-:Y:S05]  /*c940*/  @!P0 BRA `(.L_x_313) ;  /* 0xfffffffc00f08947 */ /* 0x002fea000383ffff */
[----:B------:R-:W-:Y:S05]  /*c950*/  BRA `(.L_x_329) ;  /* 0xfffffff8007c7947 */ /* 0x000fea000383ffff */
.L_x_314:
[----:B0-----:R0:W1:Y:S02]  /*c960*/  SYNCS.PHASECHK.TRANS64.TRYWAIT P0, [R9+URZ], R4 ;  /* 0x00000004090075a7 */ /* 0x001064000800017f */
[----:B-1----:R-:W-:Y:S05]  /*c970*/  @!P0 NANOSLEEP.SYNCS 0x989680 ;  /* 0x009896800000895d */ /* 0x002fea0003900000 */
[----:B------:R-:W1:Y:S02]  /*c980*/  @!P0 SYNCS.PHASECHK.TRANS64 P0, [R9+URZ], R4 ;  /* 0x00000004090085a7 */ /* 0x000e64000800007f */
[----:B-1----:R-:W-:Y:S05]  /*c990*/  @!P0 BRA `(.L_x_314) ;  /* 0xfffffffc00f08947 */ /* 0x002fea000383ffff */
[----:B------:R-:W-:Y:S05]  /*c9a0*/  BRA `(.L_x_330) ;  /* 0xfffffff8008c7947 */ /* 0x000fea000383ffff */
.L_x_315:
[----:B0-----:R0:W1:Y:S02]  /*c9b0*/  SYNCS.PHASECHK.TRANS64.TRYWAIT P0, [R6+URZ], R5 ;  /* 0x00000005060075a7 */ /* 0x001064000800017f */
[----:B-1----:R-:W-:Y:S05]  /*c9c0*/  @!P0 NANOSLEEP.SYNCS 0x989680 ;  /* 0x009896800000895d */ /* 0x002fea0003900000 */
[----:B------:R-:W1:Y:S02]  /*c9d0*/  @!P0 SYNCS.PHASECHK.TRANS64 P0, [R6+URZ], R5 ;  /* 0x00000005060085a7 */ /* 0x000e64000800007f */
[----:B-1----:R-:W-:Y:S05]  /*c9e0*/  @!P0 BRA `(.L_x_315) ;  /* 0xfffffffc00f08947 */ /* 0x002fea000383ffff */
[----:B------:R-:W-:Y:S05]  /*c9f0*/  BRA `(.L_x_331) ;  /* 0xfffffff8009c7947 */ /* 0x000fea000383ffff */
.L_x_316:
[----:B0-----:R0:W1:Y:S02]  /*ca00*/  SYNCS.PHASECHK.TRANS64.TRYWAIT P0, [R9+URZ], R4 ;  /* 0x00000004090075a7 */ /* 0x001064000800017f */
[----:B-1----:R-:W-:Y:S05]  /*ca10*/  @!P0 NANOSLEEP.SYNCS 0x989680 ;  /* 0x009896800000895d */ /* 0x002fea0003900000 */
[----:B------:R-:W1:Y:S02]  /*ca20*/  @!P0 SYNCS.PHASECHK.TRANS64 P0, [R9+URZ], R4 ;  /* 0x00000004090085a7 */ /* 0x000e64000800007f */
[----:B-1----:R-:W-:Y:S05]  /*ca30*/  @!P0 BRA `(.L_x_316) ;  /* 0xfffffffc00f08947 */ /* 0x002fea000383ffff */
[----:B------:R-:W-:Y:S05]  /*ca40*/  BRA `(.L_x_332) ;  /* 0xfffffff800ac7947 */ /* 0x000fea000383ffff */
.L_x_317:
[----:B0-----:R0:W1:Y:S02]  /*ca50*/  SYNCS.PHASECHK.TRANS64.TRYWAIT P0, [R6+URZ], R5 ;  /* 0x00000005060075a7 */ /* 0x001064000800017f */
[----:B-1----:R-:W-:Y:S05]  /*ca60*/  @!P0 NANOSLEEP.SYNCS 0x989680 ;  /* 0x009896800000895d */ /* 0x002fea0003900000 */
[----:B------:R-:W1:Y:S02]  /*ca70*/  @!P0 SYNCS.PHASECHK.TRANS64 P0, [R6+URZ], R5 ;  /* 0x00000005060085a7 */ /* 0x000e64000800007f */
[----:B-1----:R-:W-:Y:S05]  /*ca80*/  @!P0 BRA `(.L_x_317) ;  /* 0xfffffffc00f08947 */ /* 0x002fea000383ffff */
[----:B------:R-:W-:Y:S05]  /*ca90*/  BRA `(.L_x_333) ;  /* 0xfffffff800bc7947 */ /* 0x000fea000383ffff */
.L_x_318:
[----:B-1----:R1:W2:Y:S02]  /*caa0*/  SYNCS.PHASECHK.TRANS64.TRYWAIT P0, [R9+URZ], R4 ;  /* 0x00000004090075a7 */ /* 0x0022a4000800017f */
[----:B--2---:R-:W-:Y:S05]  /*cab0*/  @!P0 NANOSLEEP.SYNCS 0x989680 ;  /* 0x009896800000895d */ /* 0x004fea0003900000 */
[----:B------:R-:W2:Y:S02]  /*cac0*/  @!P0 SYNCS.PHASECHK.TRANS64 P0, [R9+URZ], R4 ;  /* 0x00000004090085a7 */ /* 0x000ea4000800007f */
[----:B--2---:R-:W-:Y:S05]  /*cad0*/  @!P0 BRA `(.L_x_318) ;  /* 0xfffffffc00f08947 */ /* 0x004fea000383ffff */
[----:B------:R-:W-:Y:S05]  /*cae0*/  BRA `(.L_x_334) ;  /* 0xfffffff800c47947 */ /* 0x000fea000383ffff */
.L_x_335:
[----:B------:R-:W-:-:S00]  /*caf0*/  BRA `(.L_x_335) ;  /* 0xfffffffc00fc7947 */ /* 0x000fc0000383ffff */
[----:B------:R-:W-:-:S00]  /*cb00*/  NOP ;  /* 0x0000000000007918 */ /* 0x000fc00000000000 */
[----:B------:R-:W-:-:S00]  /*cb10*/  NOP ;  /* 0x0000000000007918 */ /* 0x000fc00000000000 */
[----:B------:R-:W-:-:S00]  /*cb20*/  NOP ;  /* 0x0000000000007918 */ /* 0x000fc00000000000 */
[----:B------:R-:W-:-:S00]  /*cb30*/  NOP ;  /* 0x0000000000007918 */ /* 0x000fc00000000000 */
[----:B------:R-:W-:-:S00]  /*cb40*/  NOP ;  /* 0x0000000000007918 */ /* 0x000fc00000000000 */
[----:B------:R-:W-:-:S00]  /*cb50*/  NOP ;  /* 0x0000000000007918 */ /* 0x000fc00000000000 */
[----:B------:R-:W-:-:S00]  /*cb60*/  NOP ;  /* 0x0000000000007918 */ /* 0x000fc00000000000 */
[----:B------:R-:W-:-:S00]  /*cb70*/  NOP ;  /* 0x0000000000007918 */ /* 0x000fc00000000000 */
.L_x_336:


//--------------------- .nv.global.init           --------------------------
	.section	.nv.global.init,"aw",@progbits
.nv.global.init:
	.type		$str$22,@object
	.size		$str$22,($str$23 - $str$22)
$str$22:
        /*0000*/ 	.byte	0x6b, 0x5f, 0x74, 0x69, 0x6c, 0x65, 0x5f, 0x63, 0x6f, 0x75, 0x6e, 0x74, 0x20, 0x3e, 0x3d, 0x20
        /*0010*/ 	.byte	0x31, 0x00
	.type		$str$23,@object
	.size		$str$23,(__unnamed_1 - $str$23)
$str$23:
        /*0012*/ 	.byte	0x2f, 0x74, 0x6d, 0x70, 0x2f, 0x63, 0x75, 0x74, 0x6c, 0x61, 0x73, 0x73, 0x5f, 0x73, 0x77, 0x65
        /*0022*/ 	.byte	0x65, 0x70, 0x5f, 0x73, 0x72, 0x63, 0x2f, 0x69, 0x6e, 0x63, 0x6c, 0x75, 0x64, 0x65, 0x2f, 0x63
        /*0032*/ 	.byte	0x75, 0x74, 0x6c, 0x61, 0x73, 0x73, 0x2f, 0x67, 0x65, 0x6d, 0x6d, 0x2f, 0x63, 0x6f, 0x6c, 0x6c
        /*0042*/ 	.byte	0x65, 0x63, 0x74, 0x69, 0x76, 0x65, 0x2f, 0x73, 0x6d, 0x39, 0x30, 0x5f, 0x6d, 0x6d, 0x61, 0x5f
        /*0052*/ 	.byte	0x74, 0x6d, 0x61, 0x5f, 0x67, 0x6d, 0x6d, 0x61, 0x5f, 0x73, 0x73, 0x5f, 0x77, 0x61, 0x72, 0x70
        /*0062*/ 	.byte	0x73, 0x70, 0x65, 0x63, 0x69, 0x61, 0x6c, 0x69, 0x7a, 0x65, 0x64, 0x2e, 0x68, 0x70, 0x70, 0x00
	.type		__unnamed_1,@object
	.size		__unnamed_1,(.L_0 - __unnamed_1)
__unnamed_1:
        /*0072*/ 	.byte	0x76, 0x6f, 0x69, 0x64, 0x20, 0x63, 0x75, 0x74, 0x6c, 0x61, 0x73, 0x73, 0x3a, 0x3a, 0x67, 0x65
        /* <DEDUP_REMOVED lines=181> */
        /*0bd2*/ 	.byte	0x3a, 0x69, 0x64, 0x65, 0x6e, 0x74, 0x69, 0x74, 0x79, 0x5d, 0x00
.L_0:


//--------------------- .nv.shared._ZN7cutlass13device_kernelINS_4gemm6kernel13GemmUniversalIN4cute5tupleIJiiiiEEENS1_10collective13CollectiveMmaINS1_34MainloopSm90TmaGmmaWarpSpecializedILi9ENS5_IJNS4_1CILi2EEESB_NSA_ILi1EEEEEENS1_35KernelTmaWarpSpecializedCooperativeEEENS5_IJNSA_ILi256EEENSA_ILi128EEENSA_ILi32EEEEEENS_10bfloat16_tENS5_IJlSC_lEEESK_SL_NS4_8TiledMMAINS4_8MMA_AtomIJNS4_4SM904GMMA28MMA_64x128x16_F32BF16BF16_SSILNSP_5MajorE0ELSR_0ELNSP_7ScaleInE1ELSS_1EEEEEENS4_6LayoutINS5_IJSB_SC_SC_EEENS5_IJSC_NSA_ILi0EEESX_EEEEENS5_IJNS4_10UnderscoreES10_S10_EEEEENS4_23SM90_TMA_LOAD_MULTICASTENS4_14ComposedLayoutINS4_7SwizzleILi2ELi4ELi3EEENS4_18smem_ptr_flag_bitsILi16EEENSV_INS5_IJNSA_ILi8EEESI_EEENS5_IJSI_SC_EEEEEEEvNS4_8identityES13_S1D_vS1E_EENS_8epilogue10collective6detail29Sm90TmaWarpSpecializedAdapterINS1H_15DefaultEpilogueISK_SL_SL_NS1G_6thread17LinearCombinationISK_Li1EffLNS1L_9ScaleType4KindE0ELNS_15FloatRoundStyleE2ESK_EENS1_15EpilogueDefaultEEEEEvvEEEEvNT_6ParamsE --------------------------
	.section	.nv.shared._ZN7cutlass13device_kernelINS_4gemm6kernel13GemmUniversalIN4cute5tupleIJiiiiEEENS1_10collective13CollectiveMmaINS1_34MainloopSm90TmaGmmaWarpSpecializedILi9ENS5_IJNS4_1CILi2EEESB_NSA_ILi1EEEEEENS1_35KernelTmaWarpSpecializedCooperativeEEENS5_IJNSA_ILi256EEENSA_ILi128EEENSA_ILi32EEEEEENS_10bfloat16_tENS5_IJlSC_lEEESK_SL_NS4_8TiledMMAINS4_8MMA_AtomIJNS4_4SM904GMMA28MMA_64x128x16_F32BF16BF16_SSILNSP_5MajorE0ELSR_0ELNSP_7ScaleInE1ELSS_1EEEEEENS4_6LayoutINS5_IJSB_SC_SC_EEENS5_IJSC_NSA_ILi0EEESX_EEEEENS5_IJNS4_10UnderscoreES10_S10_EEEEENS4_23SM90_TMA_LOAD_MULTICASTENS4_14ComposedLayoutINS4_7SwizzleILi2ELi4ELi3EEENS4_18smem_ptr_flag_bitsILi16EEENSV_INS5_IJNSA_ILi8EEESI_EEENS5_IJSI_SC_EEEEEEEvNS4_8identityES13_S1D_vS1E_EENS_8epilogue10collective6detail29Sm90TmaWarpSpecializedAdapterINS1H_15DefaultEpilogueISK_SL_SL_NS1G_6thread17LinearCombinationISK_Li1EffLNS1L_9ScaleType4KindE0ELNS_15FloatRoundStyleE2ESK_EENS1_15EpilogueDefaultEEEEEvvEEEEvNT_6ParamsE,"aw",@nobits
	.sectionflags	@""
	.align	16
	.zero		1024


//--------------------- .nv.shared.reserved.0     --------------------------
	.section	.nv.shared.reserved.0,"aw",@nobits
	.weak		__nv_reservedSMEM_offset_0_alias
	.size		__nv_reservedSMEM_offset_0_alias, 0, 0
	.other		__nv_reservedSMEM_offset_0_alias,@"STO_CUDA_RESERVED_SHARED STV_DEFAULT"
__nv_reservedSMEM_offset_0_alias:
	.zero		0


//--------------------- .nv.global                --------------------------
	.section	.nv.global,"aw",@nobits
.nv.global:
	.type		_ZN39_INTERNAL_acfb7057_4_k_cu_fb7be54d_35034cute1_E,@object
	.size		_ZN39_INTERNAL_acfb7057_4_k_cu_fb7be54d_35034cute1_E,(_ZN39_INTERNAL_acfb7057_4_k_cu_fb7be54d_35034cuda3std3__45__cpo6cbeginE - _ZN39_INTERNAL_acfb7057_4_k_cu_fb7be54d_35034cute1_E)
_ZN39_INTERNAL_acfb7057_4_k_cu_fb7be54d_35034cute1_E:
	.zero		1
	.type		_ZN39_INTERNAL_acfb7057_4_k_cu_fb7be54d_35034cuda3std3__45__cpo6cbeginE,@object
	.size		_ZN39_INTERNAL_acfb7057_4_k_cu_fb7be54d_35034cuda3std3__45__cpo6cbeginE,(_ZN39_INTERNAL_acfb7057_4_k_cu_fb7be54d_35034cuda3std3__48in_placeE - _ZN39_INTERNAL_acfb7057_4_k_cu_fb7be54d_35034cuda3std3__45__cpo6cbeginE)
_ZN39_INTERNAL_acfb7057_4_k_cu_fb7be54d_35034cuda3std3__45__cpo6cbeginE:
	.zero		1
	.type		_ZN39_INTERNAL_acfb7057_4_k_cu_fb7be54d_35034cuda3std3__48in_placeE,@object
	.size		_ZN39_INTERNAL_acfb7057_4_k_cu_fb7be54d_35034cuda3std3__48in_placeE,(_ZN39_INTERNAL_acfb7057_4_k_cu_fb7be54d_35034cuda3std6ranges3__45__cpo9iter_moveE - _ZN39_INTERNAL_acfb7057_4_k_cu_fb7be54d_35034cuda3std3__48in_placeE)
_ZN39_INTERNAL_acfb7057_4_k_cu_fb7be54d_35034cuda3std3__48in_placeE:
	.zero		1
	.type		_ZN39_INTERNAL_acfb7057_4_k_cu_fb7be54d_35034cuda3std6ranges3__45__cpo9iter_moveE,@object
	.size		_ZN39_INTERNAL_acfb7057_4_k_cu_fb7be54d_35034cuda3std6ranges3__45__cpo9iter_moveE,(_ZN39_INTERNAL_acfb7057_4_k_cu_fb7be54d_35034cuda3std3__45__cpo5beginE - _ZN39_INTERNAL_acfb7057_4_k_cu_fb7be54d_35034cuda3std6ranges3__45__cpo9iter_moveE)
_ZN39_INTERNAL_acfb7057_4_k_cu_fb7be54d_35034cuda3std6ranges3__45__cpo9iter_moveE:
	.zero		1
	.type		_ZN39_INTERNAL_acfb7057_4_k_cu_fb7be54d_35034cuda3std3__45__cpo5beginE,@object
	.size		_ZN39_INTERNAL_acfb7057_4_k_cu_fb7be54d_35034cuda3std3__45__cpo5beginE,(_ZN39_INTERNAL_acfb7057_4_k_cu_fb7be54d_35034cuda3std3__441_GLOBAL__N__acfb7057_4_k_cu_fb7be54d_35036ignoreE - _ZN39_INTERNAL_acfb7057_4_k_cu_fb7be54d_35034cuda3std3__45__cpo5beginE)
_ZN39_INTERNAL_acfb7057_4_k_cu_fb7be54d_35034cuda3std3__45__cpo5beginE:
	.zero		1
	.type		_ZN39_INTERNAL_acfb7057_4_k_cu_fb7be54d_35034cuda3std3__441_GLOBAL__N__acfb7057_4_k_cu_fb7be54d_35036ignoreE,@object
	.size		_ZN39_INTERNAL_acfb7057_4_k_cu_fb7be54d_35034cuda3std3__441_GLOBAL__N__acfb7057_4_k_cu_fb7be54d_35036ignoreE,(_ZN39_INTERNAL_acfb7057_4_k_cu_fb7be54d_35034cute7productE - _ZN39_INTERNAL_acfb7057_4_k_cu_fb7be54d_35034cuda3std3__441_GLOBAL__N__acfb7057_4_k_cu_fb7be54d_35036ignoreE)
_ZN39_INTERNAL_acfb7057_4_k_cu_fb7be54d_35034cuda3std3__441_GLOBAL__N__acfb7057_4_k_cu_fb7be54d_35036ignoreE:
	.zero		1
	.type		_ZN39_INTERNAL_acfb7057_4_k_cu_fb7be54d_35034cute7productE,@object
	.size		_ZN39_INTERNAL_acfb7057_4_k_cu_fb7be54d_35034cute7productE,(_ZN39_INTERNAL_acfb7057_4_k_cu_fb7be54d_35034cuda3std3__45__cpo3endE - _ZN39_INTERNAL_acfb7057_4_k_cu_fb7be54d_35034cute7productE)
_ZN39_INTERNAL_acfb7057_4_k_cu_fb7be54d_35034cute7productE:
	.zero		1
	.type		_ZN39_INTERNAL_acfb7057_4_k_cu_fb7be54d_35034cuda3std3__45__cpo3endE,@object
	.size		_ZN39_INTERNAL_acfb7057_4_k_cu_fb7be54d_35034cuda3std3__45__cpo3endE,(_ZN39_INTERNAL_acfb7057_4_k_cu_fb7be54d_35034cuda3std3__419piecewise_constructE - _ZN39_INTERNAL_acfb7057_4_k_cu_fb7be54d_35034cuda3std3__45__cpo3endE)
_ZN39_INTERNAL_acfb7057_4_k_cu_fb7be54d_35034cuda3std3__45__cpo3endE:
	.zero		1
	.type		_ZN39_INTERNAL_acfb7057_4_k_cu_fb7be54d_35034cuda3std3__419piecewise_constructE,@object
	.size		_ZN39_INTERNAL_acfb7057_4_k_cu_fb7be54d_35034cuda3std3__419piecewise_constructE,(_ZN39_INTERNAL_acfb7057_4_k_cu_fb7be54d_35034cuda3std3__45__cpo4cendE - _ZN39_INTERNAL_acfb7057_4_k_cu_fb7be54d_35034cuda3std3__419piecewise_constructE)
_ZN39_INTERNAL_acfb7057_4_k_cu_fb7be54d_35034cuda3std3__419piecewise_constructE:
	.zero		1
	.type		_ZN39_INTERNAL_acfb7057_4_k_cu_fb7be54d_35034cuda3std3__45__cpo4cendE,@object
	.size		_ZN39_INTERNAL_acfb7057_4_k_cu_fb7be54d_35034cuda3std3__45__cpo4cendE,(_ZN39_INTERNAL_acfb7057_4_k_cu_fb7be54d_35034cuda3std6ranges3__45__cpo4swapE - _ZN39_INTERNAL_acfb7057_4_k_cu_fb7be54d_35034cuda3std3__45__cpo4cendE)
_ZN39_INTERNAL_acfb7057_4_k_cu_fb7be54d_35034cuda3std3__45__cpo4cendE:
	.zero		1
	.type		_ZN39_INTERNAL_acfb7057_4_k_cu_fb7be54d_35034cuda3std6ranges3__45__cpo4swapE,@object
	.size		_ZN39_INTERNAL_acfb7057_4_k_cu_fb7be54d_35034cuda3std6ranges3__45__cpo4swapE,(.L_8 - _ZN39_INTERNAL_acfb7057_4_k_cu_fb7be54d_35034cuda3std6ranges3__45__cpo4swapE)
_ZN39_INTERNAL_acfb7057_4_k_cu_fb7be54d_35034cuda3std6ranges3__45__cpo4swapE:
	.zero		1
.L_8:


//--------------------- .nv.constant0._ZN7cutlass13device_kernelINS_4gemm6kernel13GemmUniversalIN4cute5tupleIJiiiiEEENS1_10collective13CollectiveMmaINS1_34MainloopSm90TmaGmmaWarpSpecializedILi9ENS5_IJNS4_1CILi2EEESB_NSA_ILi1EEEEEENS1_35KernelTmaWarpSpecializedCooperativeEEENS5_IJNSA_ILi256EEENSA_ILi128EEENSA_ILi32EEEEEENS_10bfloat16_tENS5_IJlSC_lEEESK_SL_NS4_8TiledMMAINS4_8MMA_AtomIJNS4_4SM904GMMA28MMA_64x128x16_F32BF16BF16_SSILNSP_5MajorE0ELSR_0ELNSP_7ScaleInE1ELSS_1EEEEEENS4_6LayoutINS5_IJSB_SC_SC_EEENS5_IJSC_NSA_ILi0EEESX_EEEEENS5_IJNS4_10UnderscoreES10_S10_EEEEENS4_23SM90_TMA_LOAD_MULTICASTENS4_14ComposedLayoutINS4_7SwizzleILi2ELi4ELi3EEENS4_18smem_ptr_flag_bitsILi16EEENSV_INS5_IJNSA_ILi8EEESI_EEENS5_IJSI_SC_EEEEEEEvNS4_8identityES13_S1D_vS1E_EENS_8epilogue10collective6detail29Sm90TmaWarpSpecializedAdapterINS1H_15DefaultEpilogueISK_SL_SL_NS1G_6thread17LinearCombinationISK_Li1EffLNS1L_9ScaleType4KindE0ELNS_15FloatRoundStyleE2ESK_EENS1_15EpilogueDefaultEEEEEvvEEEEvNT_6ParamsE --------------------------
	.section	.nv.constant0._ZN7cutlass13device_kernelINS_4gemm6kernel13GemmUniversalIN4cute5tupleIJiiiiEEENS1_10collective13CollectiveMmaINS1_34MainloopSm90TmaGmmaWarpSpecializedILi9ENS5_IJNS4_1CILi2EEESB_NSA_ILi1EEEEEENS1_35KernelTmaWarpSpecializedCooperativeEEENS5_IJNSA_ILi256EEENSA_ILi128EEENSA_ILi32EEEEEENS_10bfloat16_tENS5_IJlSC_lEEESK_SL_NS4_8TiledMMAINS4_8MMA_AtomIJNS4_4SM904GMMA28MMA_64x128x16_F32BF16BF16_SSILNSP_5MajorE0ELSR_0ELNSP_7ScaleInE1ELSS_1EEEEEENS4_6LayoutINS5_IJSB_SC_SC_EEENS5_IJSC_NSA_ILi0EEESX_EEEEENS5_IJNS4_10UnderscoreES10_S10_EEEEENS4_23SM90_TMA_LOAD_MULTICASTENS4_14ComposedLayoutINS4_7SwizzleILi2ELi4ELi3EEENS4_18smem_ptr_flag_bitsILi16EEENSV_INS5_IJNSA_ILi8EEESI_EEENS5_IJSI_SC_EEEEEEEvNS4_8identityES13_S1D_vS1E_EENS_8epilogue10collective6detail29Sm90TmaWarpSpecializedAdapterINS1H_15DefaultEpilogueISK_SL_SL_NS1G_6thread17LinearCombinationISK_Li1EffLNS1L_9ScaleType4KindE0ELNS_15FloatRoundStyleE2ESK_EENS1_15EpilogueDefaultEEEEEvvEEEEvNT_6ParamsE,"a",@progbits
	.sectionflags	@""
	.align	4
.nv.constant0._ZN7cutlass13device_kernelINS_4gemm6kernel13GemmUniversalIN4cute5tupleIJiiiiEEENS1_10collective13CollectiveMmaINS1_34MainloopSm90TmaGmmaWarpSpecializedILi9ENS5_IJNS4_1CILi2EEESB_NSA_ILi1EEEEEENS1_35KernelTmaWarpSpecializedCooperativeEEENS5_IJNSA_ILi256EEENSA_ILi128EEENSA_ILi32EEEEEENS_10bfloat16_tENS5_IJlSC_lEEESK_SL_NS4_8TiledMMAINS4_8MMA_AtomIJNS4_4SM904GMMA28MMA_64x128x16_F32BF16BF16_SSILNSP_5MajorE0ELSR_0ELNSP_7ScaleInE1ELSS_1EEEEEENS4_6LayoutINS5_IJSB_SC_SC_EEENS5_IJSC_NSA_ILi0EEESX_EEEEENS5_IJNS4_10UnderscoreES10_S10_EEEEENS4_23SM90_TMA_LOAD_MULTICASTENS4_14ComposedLayoutINS4_7SwizzleILi2ELi4ELi3EEENS4_18smem_ptr_flag_bitsILi16EEENSV_INS5_IJNSA_ILi8EEESI_EEENS5_IJSI_SC_EEEEEEEvNS4_8identityES13_S1D_vS1E_EENS_8epilogue10collective6detail29Sm90TmaWarpSpecializedAdapterINS1H_15DefaultEpilogueISK_SL_SL_NS1G_6thread17LinearCombinationISK_Li1EffLNS1L_9ScaleType4KindE0ELNS_15FloatRoundStyleE2ESK_EENS1_15EpilogueDefaultEEEEEvvEEEEvNT_6ParamsE:
	.zero		1664


//--------------------- SYMBOLS --------------------------

	.type		.nv.reservedSmem.offset0,@object
	.size		.nv.reservedSmem.offset0,0x4
	.type		__assertfail,@function
